//
// Generated by NVIDIA NVVM Compiler
//
// Compiler Build ID: CL-36424714
// Cuda compilation tools, release 13.0, V13.0.88
// Based on NVVM 20.0.0
//

.version 9.0
.target sm_100
.address_size 64

	// .globl	_Z4FWP1Piii
// _ZZ4FWP1PiiiE5sdata has been demoted
// _ZZ4FWP2PiiiE5pivot has been demoted
// _ZZ4FWP2PiiiE9pivot_row has been demoted
// _ZZ4FWP2PiiiE9pivot_col has been demoted
// _ZZ4FWP3PiiiE9pivot_row has been demoted
// _ZZ4FWP3PiiiE9pivot_col has been demoted
// _ZZ4FWP3PiiiE7outcome has been demoted

.visible .entry _Z4FWP1Piii(
	.param .u64 .ptr .align 1 _Z4FWP1Piii_param_0,
	.param .u32 _Z4FWP1Piii_param_1,
	.param .u32 _Z4FWP1Piii_param_2
)
{
	.reg .b32 	%r<1301>;
	.reg .b64 	%rd<7>;
	// demoted variable
	.shared .align 4 .b8 _ZZ4FWP1PiiiE5sdata[16384];
	ld.param.u64 	%rd1, [_Z4FWP1Piii_param_0];
	ld.param.u32 	%r1, [_Z4FWP1Piii_param_1];
	ld.param.u32 	%r2, [_Z4FWP1Piii_param_2];
	cvta.to.global.u64 	%rd2, %rd1;
	mov.u32 	%r3, %tid.y;
	mov.u32 	%r4, %tid.x;
	mad.lo.s32 	%r5, %r1, %r2, %r1;
	shl.b32 	%r6, %r5, 6;
	mad.lo.s32 	%r7, %r2, %r3, %r4;
	add.s32 	%r8, %r7, %r6;
	shl.b32 	%r9, %r2, 5;
	add.s32 	%r10, %r8, %r9;
	mul.wide.s32 	%rd3, %r8, 4;
	add.s64 	%rd4, %rd2, %rd3;
	ld.global.u32 	%r11, [%rd4];
	shl.b32 	%r12, %r3, 8;
	mov.u32 	%r13, _ZZ4FWP1PiiiE5sdata;
	add.s32 	%r14, %r13, %r12;
	shl.b32 	%r15, %r4, 2;
	add.s32 	%r16, %r14, %r15;
	st.shared.u32 	[%r16], %r11;
	ld.global.u32 	%r17, [%rd4+128];
	st.shared.u32 	[%r16+128], %r17;
	mul.wide.s32 	%rd5, %r10, 4;
	add.s64 	%rd6, %rd2, %rd5;
	ld.global.u32 	%r18, [%rd6];
	st.shared.u32 	[%r16+8192], %r18;
	ld.global.u32 	%r19, [%rd6+128];
	st.shared.u32 	[%r16+8320], %r19;
	bar.sync 	0;
	bar.sync 	0;
	ld.shared.u32 	%r20, [%r16];
	ld.shared.u32 	%r21, [%r14];
	add.s32 	%r22, %r13, %r15;
	ld.shared.u32 	%r23, [%r22];
	add.s32 	%r24, %r23, %r21;
	min.s32 	%r25, %r20, %r24;
	st.shared.u32 	[%r16], %r25;
	ld.shared.u32 	%r26, [%r16+128];
	ld.shared.u32 	%r27, [%r14];
	ld.shared.u32 	%r28, [%r22+128];
	add.s32 	%r29, %r28, %r27;
	min.s32 	%r30, %r26, %r29;
	st.shared.u32 	[%r16+128], %r30;
	ld.shared.u32 	%r31, [%r16+8192];
	ld.shared.u32 	%r32, [%r14+8192];
	ld.shared.u32 	%r33, [%r22];
	add.s32 	%r34, %r33, %r32;
	min.s32 	%r35, %r31, %r34;
	st.shared.u32 	[%r16+8192], %r35;
	ld.shared.u32 	%r36, [%r16+8320];
	ld.shared.u32 	%r37, [%r14+8192];
	ld.shared.u32 	%r38, [%r22+128];
	add.s32 	%r39, %r38, %r37;
	min.s32 	%r40, %r36, %r39;
	st.shared.u32 	[%r16+8320], %r40;
	bar.sync 	0;
	ld.shared.u32 	%r41, [%r16];
	ld.shared.u32 	%r42, [%r14+4];
	ld.shared.u32 	%r43, [%r22+256];
	add.s32 	%r44, %r43, %r42;
	min.s32 	%r45, %r41, %r44;
	st.shared.u32 	[%r16], %r45;
	ld.shared.u32 	%r46, [%r16+128];
	ld.shared.u32 	%r47, [%r14+4];
	ld.shared.u32 	%r48, [%r22+384];
	add.s32 	%r49, %r48, %r47;
	min.s32 	%r50, %r46, %r49;
	st.shared.u32 	[%r16+128], %r50;
	ld.shared.u32 	%r51, [%r16+8192];
	ld.shared.u32 	%r52, [%r14+8196];
	ld.shared.u32 	%r53, [%r22+256];
	add.s32 	%r54, %r53, %r52;
	min.s32 	%r55, %r51, %r54;
	st.shared.u32 	[%r16+8192], %r55;
	ld.shared.u32 	%r56, [%r16+8320];
	ld.shared.u32 	%r57, [%r14+8196];
	ld.shared.u32 	%r58, [%r22+384];
	add.s32 	%r59, %r58, %r57;
	min.s32 	%r60, %r56, %r59;
	st.shared.u32 	[%r16+8320], %r60;
	bar.sync 	0;
	ld.shared.u32 	%r61, [%r16];
	ld.shared.u32 	%r62, [%r14+8];
	ld.shared.u32 	%r63, [%r22+512];
	add.s32 	%r64, %r63, %r62;
	min.s32 	%r65, %r61, %r64;
	st.shared.u32 	[%r16], %r65;
	ld.shared.u32 	%r66, [%r16+128];
	ld.shared.u32 	%r67, [%r14+8];
	ld.shared.u32 	%r68, [%r22+640];
	add.s32 	%r69, %r68, %r67;
	min.s32 	%r70, %r66, %r69;
	st.shared.u32 	[%r16+128], %r70;
	ld.shared.u32 	%r71, [%r16+8192];
	ld.shared.u32 	%r72, [%r14+8200];
	ld.shared.u32 	%r73, [%r22+512];
	add.s32 	%r74, %r73, %r72;
	min.s32 	%r75, %r71, %r74;
	st.shared.u32 	[%r16+8192], %r75;
	ld.shared.u32 	%r76, [%r16+8320];
	ld.shared.u32 	%r77, [%r14+8200];
	ld.shared.u32 	%r78, [%r22+640];
	add.s32 	%r79, %r78, %r77;
	min.s32 	%r80, %r76, %r79;
	st.shared.u32 	[%r16+8320], %r80;
	bar.sync 	0;
	ld.shared.u32 	%r81, [%r16];
	ld.shared.u32 	%r82, [%r14+12];
	ld.shared.u32 	%r83, [%r22+768];
	add.s32 	%r84, %r83, %r82;
	min.s32 	%r85, %r81, %r84;
	st.shared.u32 	[%r16], %r85;
	ld.shared.u32 	%r86, [%r16+128];
	ld.shared.u32 	%r87, [%r14+12];
	ld.shared.u32 	%r88, [%r22+896];
	add.s32 	%r89, %r88, %r87;
	min.s32 	%r90, %r86, %r89;
	st.shared.u32 	[%r16+128], %r90;
	ld.shared.u32 	%r91, [%r16+8192];
	ld.shared.u32 	%r92, [%r14+8204];
	ld.shared.u32 	%r93, [%r22+768];
	add.s32 	%r94, %r93, %r92;
	min.s32 	%r95, %r91, %r94;
	st.shared.u32 	[%r16+8192], %r95;
	ld.shared.u32 	%r96, [%r16+8320];
	ld.shared.u32 	%r97, [%r14+8204];
	ld.shared.u32 	%r98, [%r22+896];
	add.s32 	%r99, %r98, %r97;
	min.s32 	%r100, %r96, %r99;
	st.shared.u32 	[%r16+8320], %r100;
	bar.sync 	0;
	ld.shared.u32 	%r101, [%r16];
	ld.shared.u32 	%r102, [%r14+16];
	ld.shared.u32 	%r103, [%r22+1024];
	add.s32 	%r104, %r103, %r102;
	min.s32 	%r105, %r101, %r104;
	st.shared.u32 	[%r16], %r105;
	ld.shared.u32 	%r106, [%r16+128];
	ld.shared.u32 	%r107, [%r14+16];
	ld.shared.u32 	%r108, [%r22+1152];
	add.s32 	%r109, %r108, %r107;
	min.s32 	%r110, %r106, %r109;
	st.shared.u32 	[%r16+128], %r110;
	ld.shared.u32 	%r111, [%r16+8192];
	ld.shared.u32 	%r112, [%r14+8208];
	ld.shared.u32 	%r113, [%r22+1024];
	add.s32 	%r114, %r113, %r112;
	min.s32 	%r115, %r111, %r114;
	st.shared.u32 	[%r16+8192], %r115;
	ld.shared.u32 	%r116, [%r16+8320];
	ld.shared.u32 	%r117, [%r14+8208];
	ld.shared.u32 	%r118, [%r22+1152];
	add.s32 	%r119, %r118, %r117;
	min.s32 	%r120, %r116, %r119;
	st.shared.u32 	[%r16+8320], %r120;
	bar.sync 	0;
	ld.shared.u32 	%r121, [%r16];
	ld.shared.u32 	%r122, [%r14+20];
	ld.shared.u32 	%r123, [%r22+1280];
	add.s32 	%r124, %r123, %r122;
	min.s32 	%r125, %r121, %r124;
	st.shared.u32 	[%r16], %r125;
	ld.shared.u32 	%r126, [%r16+128];
	ld.shared.u32 	%r127, [%r14+20];
	ld.shared.u32 	%r128, [%r22+1408];
	add.s32 	%r129, %r128, %r127;
	min.s32 	%r130, %r126, %r129;
	st.shared.u32 	[%r16+128], %r130;
	ld.shared.u32 	%r131, [%r16+8192];
	ld.shared.u32 	%r132, [%r14+8212];
	ld.shared.u32 	%r133, [%r22+1280];
	add.s32 	%r134, %r133, %r132;
	min.s32 	%r135, %r131, %r134;
	st.shared.u32 	[%r16+8192], %r135;
	ld.shared.u32 	%r136, [%r16+8320];
	ld.shared.u32 	%r137, [%r14+8212];
	ld.shared.u32 	%r138, [%r22+1408];
	add.s32 	%r139, %r138, %r137;
	min.s32 	%r140, %r136, %r139;
	st.shared.u32 	[%r16+8320], %r140;
	bar.sync 	0;
	ld.shared.u32 	%r141, [%r16];
	ld.shared.u32 	%r142, [%r14+24];
	ld.shared.u32 	%r143, [%r22+1536];
	add.s32 	%r144, %r143, %r142;
	min.s32 	%r145, %r141, %r144;
	st.shared.u32 	[%r16], %r145;
	ld.shared.u32 	%r146, [%r16+128];
	ld.shared.u32 	%r147, [%r14+24];
	ld.shared.u32 	%r148, [%r22+1664];
	add.s32 	%r149, %r148, %r147;
	min.s32 	%r150, %r146, %r149;
	st.shared.u32 	[%r16+128], %r150;
	ld.shared.u32 	%r151, [%r16+8192];
	ld.shared.u32 	%r152, [%r14+8216];
	ld.shared.u32 	%r153, [%r22+1536];
	add.s32 	%r154, %r153, %r152;
	min.s32 	%r155, %r151, %r154;
	st.shared.u32 	[%r16+8192], %r155;
	ld.shared.u32 	%r156, [%r16+8320];
	ld.shared.u32 	%r157, [%r14+8216];
	ld.shared.u32 	%r158, [%r22+1664];
	add.s32 	%r159, %r158, %r157;
	min.s32 	%r160, %r156, %r159;
	st.shared.u32 	[%r16+8320], %r160;
	bar.sync 	0;
	ld.shared.u32 	%r161, [%r16];
	ld.shared.u32 	%r162, [%r14+28];
	ld.shared.u32 	%r163, [%r22+1792];
	add.s32 	%r164, %r163, %r162;
	min.s32 	%r165, %r161, %r164;
	st.shared.u32 	[%r16], %r165;
	ld.shared.u32 	%r166, [%r16+128];
	ld.shared.u32 	%r167, [%r14+28];
	ld.shared.u32 	%r168, [%r22+1920];
	add.s32 	%r169, %r168, %r167;
	min.s32 	%r170, %r166, %r169;
	st.shared.u32 	[%r16+128], %r170;
	ld.shared.u32 	%r171, [%r16+8192];
	ld.shared.u32 	%r172, [%r14+8220];
	ld.shared.u32 	%r173, [%r22+1792];
	add.s32 	%r174, %r173, %r172;
	min.s32 	%r175, %r171, %r174;
	st.shared.u32 	[%r16+8192], %r175;
	ld.shared.u32 	%r176, [%r16+8320];
	ld.shared.u32 	%r177, [%r14+8220];
	ld.shared.u32 	%r178, [%r22+1920];
	add.s32 	%r179, %r178, %r177;
	min.s32 	%r180, %r176, %r179;
	st.shared.u32 	[%r16+8320], %r180;
	bar.sync 	0;
	ld.shared.u32 	%r181, [%r16];
	ld.shared.u32 	%r182, [%r14+32];
	ld.shared.u32 	%r183, [%r22+2048];
	add.s32 	%r184, %r183, %r182;
	min.s32 	%r185, %r181, %r184;
	st.shared.u32 	[%r16], %r185;
	ld.shared.u32 	%r186, [%r16+128];
	ld.shared.u32 	%r187, [%r14+32];
	ld.shared.u32 	%r188, [%r22+2176];
	add.s32 	%r189, %r188, %r187;
	min.s32 	%r190, %r186, %r189;
	st.shared.u32 	[%r16+128], %r190;
	ld.shared.u32 	%r191, [%r16+8192];
	ld.shared.u32 	%r192, [%r14+8224];
	ld.shared.u32 	%r193, [%r22+2048];
	add.s32 	%r194, %r193, %r192;
	min.s32 	%r195, %r191, %r194;
	st.shared.u32 	[%r16+8192], %r195;
	ld.shared.u32 	%r196, [%r16+8320];
	ld.shared.u32 	%r197, [%r14+8224];
	ld.shared.u32 	%r198, [%r22+2176];
	add.s32 	%r199, %r198, %r197;
	min.s32 	%r200, %r196, %r199;
	st.shared.u32 	[%r16+8320], %r200;
	bar.sync 	0;
	ld.shared.u32 	%r201, [%r16];
	ld.shared.u32 	%r202, [%r14+36];
	ld.shared.u32 	%r203, [%r22+2304];
	add.s32 	%r204, %r203, %r202;
	min.s32 	%r205, %r201, %r204;
	st.shared.u32 	[%r16], %r205;
	ld.shared.u32 	%r206, [%r16+128];
	ld.shared.u32 	%r207, [%r14+36];
	ld.shared.u32 	%r208, [%r22+2432];
	add.s32 	%r209, %r208, %r207;
	min.s32 	%r210, %r206, %r209;
	st.shared.u32 	[%r16+128], %r210;
	ld.shared.u32 	%r211, [%r16+8192];
	ld.shared.u32 	%r212, [%r14+8228];
	ld.shared.u32 	%r213, [%r22+2304];
	add.s32 	%r214, %r213, %r212;
	min.s32 	%r215, %r211, %r214;
	st.shared.u32 	[%r16+8192], %r215;
	ld.shared.u32 	%r216, [%r16+8320];
	ld.shared.u32 	%r217, [%r14+8228];
	ld.shared.u32 	%r218, [%r22+2432];
	add.s32 	%r219, %r218, %r217;
	min.s32 	%r220, %r216, %r219;
	st.shared.u32 	[%r16+8320], %r220;
	bar.sync 	0;
	ld.shared.u32 	%r221, [%r16];
	ld.shared.u32 	%r222, [%r14+40];
	ld.shared.u32 	%r223, [%r22+2560];
	add.s32 	%r224, %r223, %r222;
	min.s32 	%r225, %r221, %r224;
	st.shared.u32 	[%r16], %r225;
	ld.shared.u32 	%r226, [%r16+128];
	ld.shared.u32 	%r227, [%r14+40];
	ld.shared.u32 	%r228, [%r22+2688];
	add.s32 	%r229, %r228, %r227;
	min.s32 	%r230, %r226, %r229;
	st.shared.u32 	[%r16+128], %r230;
	ld.shared.u32 	%r231, [%r16+8192];
	ld.shared.u32 	%r232, [%r14+8232];
	ld.shared.u32 	%r233, [%r22+2560];
	add.s32 	%r234, %r233, %r232;
	min.s32 	%r235, %r231, %r234;
	st.shared.u32 	[%r16+8192], %r235;
	ld.shared.u32 	%r236, [%r16+8320];
	ld.shared.u32 	%r237, [%r14+8232];
	ld.shared.u32 	%r238, [%r22+2688];
	add.s32 	%r239, %r238, %r237;
	min.s32 	%r240, %r236, %r239;
	st.shared.u32 	[%r16+8320], %r240;
	bar.sync 	0;
	ld.shared.u32 	%r241, [%r16];
	ld.shared.u32 	%r242, [%r14+44];
	ld.shared.u32 	%r243, [%r22+2816];
	add.s32 	%r244, %r243, %r242;
	min.s32 	%r245, %r241, %r244;
	st.shared.u32 	[%r16], %r245;
	ld.shared.u32 	%r246, [%r16+128];
	ld.shared.u32 	%r247, [%r14+44];
	ld.shared.u32 	%r248, [%r22+2944];
	add.s32 	%r249, %r248, %r247;
	min.s32 	%r250, %r246, %r249;
	st.shared.u32 	[%r16+128], %r250;
	ld.shared.u32 	%r251, [%r16+8192];
	ld.shared.u32 	%r252, [%r14+8236];
	ld.shared.u32 	%r253, [%r22+2816];
	add.s32 	%r254, %r253, %r252;
	min.s32 	%r255, %r251, %r254;
	st.shared.u32 	[%r16+8192], %r255;
	ld.shared.u32 	%r256, [%r16+8320];
	ld.shared.u32 	%r257, [%r14+8236];
	ld.shared.u32 	%r258, [%r22+2944];
	add.s32 	%r259, %r258, %r257;
	min.s32 	%r260, %r256, %r259;
	st.shared.u32 	[%r16+8320], %r260;
	bar.sync 	0;
	ld.shared.u32 	%r261, [%r16];
	ld.shared.u32 	%r262, [%r14+48];
	ld.shared.u32 	%r263, [%r22+3072];
	add.s32 	%r264, %r263, %r262;
	min.s32 	%r265, %r261, %r264;
	st.shared.u32 	[%r16], %r265;
	ld.shared.u32 	%r266, [%r16+128];
	ld.shared.u32 	%r267, [%r14+48];
	ld.shared.u32 	%r268, [%r22+3200];
	add.s32 	%r269, %r268, %r267;
	min.s32 	%r270, %r266, %r269;
	st.shared.u32 	[%r16+128], %r270;
	ld.shared.u32 	%r271, [%r16+8192];
	ld.shared.u32 	%r272, [%r14+8240];
	ld.shared.u32 	%r273, [%r22+3072];
	add.s32 	%r274, %r273, %r272;
	min.s32 	%r275, %r271, %r274;
	st.shared.u32 	[%r16+8192], %r275;
	ld.shared.u32 	%r276, [%r16+8320];
	ld.shared.u32 	%r277, [%r14+8240];
	ld.shared.u32 	%r278, [%r22+3200];
	add.s32 	%r279, %r278, %r277;
	min.s32 	%r280, %r276, %r279;
	st.shared.u32 	[%r16+8320], %r280;
	bar.sync 	0;
	ld.shared.u32 	%r281, [%r16];
	ld.shared.u32 	%r282, [%r14+52];
	ld.shared.u32 	%r283, [%r22+3328];
	add.s32 	%r284, %r283, %r282;
	min.s32 	%r285, %r281, %r284;
	st.shared.u32 	[%r16], %r285;
	ld.shared.u32 	%r286, [%r16+128];
	ld.shared.u32 	%r287, [%r14+52];
	ld.shared.u32 	%r288, [%r22+3456];
	add.s32 	%r289, %r288, %r287;
	min.s32 	%r290, %r286, %r289;
	st.shared.u32 	[%r16+128], %r290;
	ld.shared.u32 	%r291, [%r16+8192];
	ld.shared.u32 	%r292, [%r14+8244];
	ld.shared.u32 	%r293, [%r22+3328];
	add.s32 	%r294, %r293, %r292;
	min.s32 	%r295, %r291, %r294;
	st.shared.u32 	[%r16+8192], %r295;
	ld.shared.u32 	%r296, [%r16+8320];
	ld.shared.u32 	%r297, [%r14+8244];
	ld.shared.u32 	%r298, [%r22+3456];
	add.s32 	%r299, %r298, %r297;
	min.s32 	%r300, %r296, %r299;
	st.shared.u32 	[%r16+8320], %r300;
	bar.sync 	0;
	ld.shared.u32 	%r301, [%r16];
	ld.shared.u32 	%r302, [%r14+56];
	ld.shared.u32 	%r303, [%r22+3584];
	add.s32 	%r304, %r303, %r302;
	min.s32 	%r305, %r301, %r304;
	st.shared.u32 	[%r16], %r305;
	ld.shared.u32 	%r306, [%r16+128];
	ld.shared.u32 	%r307, [%r14+56];
	ld.shared.u32 	%r308, [%r22+3712];
	add.s32 	%r309, %r308, %r307;
	min.s32 	%r310, %r306, %r309;
	st.shared.u32 	[%r16+128], %r310;
	ld.shared.u32 	%r311, [%r16+8192];
	ld.shared.u32 	%r312, [%r14+8248];
	ld.shared.u32 	%r313, [%r22+3584];
	add.s32 	%r314, %r313, %r312;
	min.s32 	%r315, %r311, %r314;
	st.shared.u32 	[%r16+8192], %r315;
	ld.shared.u32 	%r316, [%r16+8320];
	ld.shared.u32 	%r317, [%r14+8248];
	ld.shared.u32 	%r318, [%r22+3712];
	add.s32 	%r319, %r318, %r317;
	min.s32 	%r320, %r316, %r319;
	st.shared.u32 	[%r16+8320], %r320;
	bar.sync 	0;
	ld.shared.u32 	%r321, [%r16];
	ld.shared.u32 	%r322, [%r14+60];
	ld.shared.u32 	%r323, [%r22+3840];
	add.s32 	%r324, %r323, %r322;
	min.s32 	%r325, %r321, %r324;
	st.shared.u32 	[%r16], %r325;
	ld.shared.u32 	%r326, [%r16+128];
	ld.shared.u32 	%r327, [%r14+60];
	ld.shared.u32 	%r328, [%r22+3968];
	add.s32 	%r329, %r328, %r327;
	min.s32 	%r330, %r326, %r329;
	st.shared.u32 	[%r16+128], %r330;
	ld.shared.u32 	%r331, [%r16+8192];
	ld.shared.u32 	%r332, [%r14+8252];
	ld.shared.u32 	%r333, [%r22+3840];
	add.s32 	%r334, %r333, %r332;
	min.s32 	%r335, %r331, %r334;
	st.shared.u32 	[%r16+8192], %r335;
	ld.shared.u32 	%r336, [%r16+8320];
	ld.shared.u32 	%r337, [%r14+8252];
	ld.shared.u32 	%r338, [%r22+3968];
	add.s32 	%r339, %r338, %r337;
	min.s32 	%r340, %r336, %r339;
	st.shared.u32 	[%r16+8320], %r340;
	bar.sync 	0;
	ld.shared.u32 	%r341, [%r16];
	ld.shared.u32 	%r342, [%r14+64];
	ld.shared.u32 	%r343, [%r22+4096];
	add.s32 	%r344, %r343, %r342;
	min.s32 	%r345, %r341, %r344;
	st.shared.u32 	[%r16], %r345;
	ld.shared.u32 	%r346, [%r16+128];
	ld.shared.u32 	%r347, [%r14+64];
	ld.shared.u32 	%r348, [%r22+4224];
	add.s32 	%r349, %r348, %r347;
	min.s32 	%r350, %r346, %r349;
	st.shared.u32 	[%r16+128], %r350;
	ld.shared.u32 	%r351, [%r16+8192];
	ld.shared.u32 	%r352, [%r14+8256];
	ld.shared.u32 	%r353, [%r22+4096];
	add.s32 	%r354, %r353, %r352;
	min.s32 	%r355, %r351, %r354;
	st.shared.u32 	[%r16+8192], %r355;
	ld.shared.u32 	%r356, [%r16+8320];
	ld.shared.u32 	%r357, [%r14+8256];
	ld.shared.u32 	%r358, [%r22+4224];
	add.s32 	%r359, %r358, %r357;
	min.s32 	%r360, %r356, %r359;
	st.shared.u32 	[%r16+8320], %r360;
	bar.sync 	0;
	ld.shared.u32 	%r361, [%r16];
	ld.shared.u32 	%r362, [%r14+68];
	ld.shared.u32 	%r363, [%r22+4352];
	add.s32 	%r364, %r363, %r362;
	min.s32 	%r365, %r361, %r364;
	st.shared.u32 	[%r16], %r365;
	ld.shared.u32 	%r366, [%r16+128];
	ld.shared.u32 	%r367, [%r14+68];
	ld.shared.u32 	%r368, [%r22+4480];
	add.s32 	%r369, %r368, %r367;
	min.s32 	%r370, %r366, %r369;
	st.shared.u32 	[%r16+128], %r370;
	ld.shared.u32 	%r371, [%r16+8192];
	ld.shared.u32 	%r372, [%r14+8260];
	ld.shared.u32 	%r373, [%r22+4352];
	add.s32 	%r374, %r373, %r372;
	min.s32 	%r375, %r371, %r374;
	st.shared.u32 	[%r16+8192], %r375;
	ld.shared.u32 	%r376, [%r16+8320];
	ld.shared.u32 	%r377, [%r14+8260];
	ld.shared.u32 	%r378, [%r22+4480];
	add.s32 	%r379, %r378, %r377;
	min.s32 	%r380, %r376, %r379;
	st.shared.u32 	[%r16+8320], %r380;
	bar.sync 	0;
	ld.shared.u32 	%r381, [%r16];
	ld.shared.u32 	%r382, [%r14+72];
	ld.shared.u32 	%r383, [%r22+4608];
	add.s32 	%r384, %r383, %r382;
	min.s32 	%r385, %r381, %r384;
	st.shared.u32 	[%r16], %r385;
	ld.shared.u32 	%r386, [%r16+128];
	ld.shared.u32 	%r387, [%r14+72];
	ld.shared.u32 	%r388, [%r22+4736];
	add.s32 	%r389, %r388, %r387;
	min.s32 	%r390, %r386, %r389;
	st.shared.u32 	[%r16+128], %r390;
	ld.shared.u32 	%r391, [%r16+8192];
	ld.shared.u32 	%r392, [%r14+8264];
	ld.shared.u32 	%r393, [%r22+4608];
	add.s32 	%r394, %r393, %r392;
	min.s32 	%r395, %r391, %r394;
	st.shared.u32 	[%r16+8192], %r395;
	ld.shared.u32 	%r396, [%r16+8320];
	ld.shared.u32 	%r397, [%r14+8264];
	ld.shared.u32 	%r398, [%r22+4736];
	add.s32 	%r399, %r398, %r397;
	min.s32 	%r400, %r396, %r399;
	st.shared.u32 	[%r16+8320], %r400;
	bar.sync 	0;
	ld.shared.u32 	%r401, [%r16];
	ld.shared.u32 	%r402, [%r14+76];
	ld.shared.u32 	%r403, [%r22+4864];
	add.s32 	%r404, %r403, %r402;
	min.s32 	%r405, %r401, %r404;
	st.shared.u32 	[%r16], %r405;
	ld.shared.u32 	%r406, [%r16+128];
	ld.shared.u32 	%r407, [%r14+76];
	ld.shared.u32 	%r408, [%r22+4992];
	add.s32 	%r409, %r408, %r407;
	min.s32 	%r410, %r406, %r409;
	st.shared.u32 	[%r16+128], %r410;
	ld.shared.u32 	%r411, [%r16+8192];
	ld.shared.u32 	%r412, [%r14+8268];
	ld.shared.u32 	%r413, [%r22+4864];
	add.s32 	%r414, %r413, %r412;
	min.s32 	%r415, %r411, %r414;
	st.shared.u32 	[%r16+8192], %r415;
	ld.shared.u32 	%r416, [%r16+8320];
	ld.shared.u32 	%r417, [%r14+8268];
	ld.shared.u32 	%r418, [%r22+4992];
	add.s32 	%r419, %r418, %r417;
	min.s32 	%r420, %r416, %r419;
	st.shared.u32 	[%r16+8320], %r420;
	bar.sync 	0;
	ld.shared.u32 	%r421, [%r16];
	ld.shared.u32 	%r422, [%r14+80];
	ld.shared.u32 	%r423, [%r22+5120];
	add.s32 	%r424, %r423, %r422;
	min.s32 	%r425, %r421, %r424;
	st.shared.u32 	[%r16], %r425;
	ld.shared.u32 	%r426, [%r16+128];
	ld.shared.u32 	%r427, [%r14+80];
	ld.shared.u32 	%r428, [%r22+5248];
	add.s32 	%r429, %r428, %r427;
	min.s32 	%r430, %r426, %r429;
	st.shared.u32 	[%r16+128], %r430;
	ld.shared.u32 	%r431, [%r16+8192];
	ld.shared.u32 	%r432, [%r14+8272];
	ld.shared.u32 	%r433, [%r22+5120];
	add.s32 	%r434, %r433, %r432;
	min.s32 	%r435, %r431, %r434;
	st.shared.u32 	[%r16+8192], %r435;
	ld.shared.u32 	%r436, [%r16+8320];
	ld.shared.u32 	%r437, [%r14+8272];
	ld.shared.u32 	%r438, [%r22+5248];
	add.s32 	%r439, %r438, %r437;
	min.s32 	%r440, %r436, %r439;
	st.shared.u32 	[%r16+8320], %r440;
	bar.sync 	0;
	ld.shared.u32 	%r441, [%r16];
	ld.shared.u32 	%r442, [%r14+84];
	ld.shared.u32 	%r443, [%r22+5376];
	add.s32 	%r444, %r443, %r442;
	min.s32 	%r445, %r441, %r444;
	st.shared.u32 	[%r16], %r445;
	ld.shared.u32 	%r446, [%r16+128];
	ld.shared.u32 	%r447, [%r14+84];
	ld.shared.u32 	%r448, [%r22+5504];
	add.s32 	%r449, %r448, %r447;
	min.s32 	%r450, %r446, %r449;
	st.shared.u32 	[%r16+128], %r450;
	ld.shared.u32 	%r451, [%r16+8192];
	ld.shared.u32 	%r452, [%r14+8276];
	ld.shared.u32 	%r453, [%r22+5376];
	add.s32 	%r454, %r453, %r452;
	min.s32 	%r455, %r451, %r454;
	st.shared.u32 	[%r16+8192], %r455;
	ld.shared.u32 	%r456, [%r16+8320];
	ld.shared.u32 	%r457, [%r14+8276];
	ld.shared.u32 	%r458, [%r22+5504];
	add.s32 	%r459, %r458, %r457;
	min.s32 	%r460, %r456, %r459;
	st.shared.u32 	[%r16+8320], %r460;
	bar.sync 	0;
	ld.shared.u32 	%r461, [%r16];
	ld.shared.u32 	%r462, [%r14+88];
	ld.shared.u32 	%r463, [%r22+5632];
	add.s32 	%r464, %r463, %r462;
	min.s32 	%r465, %r461, %r464;
	st.shared.u32 	[%r16], %r465;
	ld.shared.u32 	%r466, [%r16+128];
	ld.shared.u32 	%r467, [%r14+88];
	ld.shared.u32 	%r468, [%r22+5760];
	add.s32 	%r469, %r468, %r467;
	min.s32 	%r470, %r466, %r469;
	st.shared.u32 	[%r16+128], %r470;
	ld.shared.u32 	%r471, [%r16+8192];
	ld.shared.u32 	%r472, [%r14+8280];
	ld.shared.u32 	%r473, [%r22+5632];
	add.s32 	%r474, %r473, %r472;
	min.s32 	%r475, %r471, %r474;
	st.shared.u32 	[%r16+8192], %r475;
	ld.shared.u32 	%r476, [%r16+8320];
	ld.shared.u32 	%r477, [%r14+8280];
	ld.shared.u32 	%r478, [%r22+5760];
	add.s32 	%r479, %r478, %r477;
	min.s32 	%r480, %r476, %r479;
	st.shared.u32 	[%r16+8320], %r480;
	bar.sync 	0;
	ld.shared.u32 	%r481, [%r16];
	ld.shared.u32 	%r482, [%r14+92];
	ld.shared.u32 	%r483, [%r22+5888];
	add.s32 	%r484, %r483, %r482;
	min.s32 	%r485, %r481, %r484;
	st.shared.u32 	[%r16], %r485;
	ld.shared.u32 	%r486, [%r16+128];
	ld.shared.u32 	%r487, [%r14+92];
	ld.shared.u32 	%r488, [%r22+6016];
	add.s32 	%r489, %r488, %r487;
	min.s32 	%r490, %r486, %r489;
	st.shared.u32 	[%r16+128], %r490;
	ld.shared.u32 	%r491, [%r16+8192];
	ld.shared.u32 	%r492, [%r14+8284];
	ld.shared.u32 	%r493, [%r22+5888];
	add.s32 	%r494, %r493, %r492;
	min.s32 	%r495, %r491, %r494;
	st.shared.u32 	[%r16+8192], %r495;
	ld.shared.u32 	%r496, [%r16+8320];
	ld.shared.u32 	%r497, [%r14+8284];
	ld.shared.u32 	%r498, [%r22+6016];
	add.s32 	%r499, %r498, %r497;
	min.s32 	%r500, %r496, %r499;
	st.shared.u32 	[%r16+8320], %r500;
	bar.sync 	0;
	ld.shared.u32 	%r501, [%r16];
	ld.shared.u32 	%r502, [%r14+96];
	ld.shared.u32 	%r503, [%r22+6144];
	add.s32 	%r504, %r503, %r502;
	min.s32 	%r505, %r501, %r504;
	st.shared.u32 	[%r16], %r505;
	ld.shared.u32 	%r506, [%r16+128];
	ld.shared.u32 	%r507, [%r14+96];
	ld.shared.u32 	%r508, [%r22+6272];
	add.s32 	%r509, %r508, %r507;
	min.s32 	%r510, %r506, %r509;
	st.shared.u32 	[%r16+128], %r510;
	ld.shared.u32 	%r511, [%r16+8192];
	ld.shared.u32 	%r512, [%r14+8288];
	ld.shared.u32 	%r513, [%r22+6144];
	add.s32 	%r514, %r513, %r512;
	min.s32 	%r515, %r511, %r514;
	st.shared.u32 	[%r16+8192], %r515;
	ld.shared.u32 	%r516, [%r16+8320];
	ld.shared.u32 	%r517, [%r14+8288];
	ld.shared.u32 	%r518, [%r22+6272];
	add.s32 	%r519, %r518, %r517;
	min.s32 	%r520, %r516, %r519;
	st.shared.u32 	[%r16+8320], %r520;
	bar.sync 	0;
	ld.shared.u32 	%r521, [%r16];
	ld.shared.u32 	%r522, [%r14+100];
	ld.shared.u32 	%r523, [%r22+6400];
	add.s32 	%r524, %r523, %r522;
	min.s32 	%r525, %r521, %r524;
	st.shared.u32 	[%r16], %r525;
	ld.shared.u32 	%r526, [%r16+128];
	ld.shared.u32 	%r527, [%r14+100];
	ld.shared.u32 	%r528, [%r22+6528];
	add.s32 	%r529, %r528, %r527;
	min.s32 	%r530, %r526, %r529;
	st.shared.u32 	[%r16+128], %r530;
	ld.shared.u32 	%r531, [%r16+8192];
	ld.shared.u32 	%r532, [%r14+8292];
	ld.shared.u32 	%r533, [%r22+6400];
	add.s32 	%r534, %r533, %r532;
	min.s32 	%r535, %r531, %r534;
	st.shared.u32 	[%r16+8192], %r535;
	ld.shared.u32 	%r536, [%r16+8320];
	ld.shared.u32 	%r537, [%r14+8292];
	ld.shared.u32 	%r538, [%r22+6528];
	add.s32 	%r539, %r538, %r537;
	min.s32 	%r540, %r536, %r539;
	st.shared.u32 	[%r16+8320], %r540;
	bar.sync 	0;
	ld.shared.u32 	%r541, [%r16];
	ld.shared.u32 	%r542, [%r14+104];
	ld.shared.u32 	%r543, [%r22+6656];
	add.s32 	%r544, %r543, %r542;
	min.s32 	%r545, %r541, %r544;
	st.shared.u32 	[%r16], %r545;
	ld.shared.u32 	%r546, [%r16+128];
	ld.shared.u32 	%r547, [%r14+104];
	ld.shared.u32 	%r548, [%r22+6784];
	add.s32 	%r549, %r548, %r547;
	min.s32 	%r550, %r546, %r549;
	st.shared.u32 	[%r16+128], %r550;
	ld.shared.u32 	%r551, [%r16+8192];
	ld.shared.u32 	%r552, [%r14+8296];
	ld.shared.u32 	%r553, [%r22+6656];
	add.s32 	%r554, %r553, %r552;
	min.s32 	%r555, %r551, %r554;
	st.shared.u32 	[%r16+8192], %r555;
	ld.shared.u32 	%r556, [%r16+8320];
	ld.shared.u32 	%r557, [%r14+8296];
	ld.shared.u32 	%r558, [%r22+6784];
	add.s32 	%r559, %r558, %r557;
	min.s32 	%r560, %r556, %r559;
	st.shared.u32 	[%r16+8320], %r560;
	bar.sync 	0;
	ld.shared.u32 	%r561, [%r16];
	ld.shared.u32 	%r562, [%r14+108];
	ld.shared.u32 	%r563, [%r22+6912];
	add.s32 	%r564, %r563, %r562;
	min.s32 	%r565, %r561, %r564;
	st.shared.u32 	[%r16], %r565;
	ld.shared.u32 	%r566, [%r16+128];
	ld.shared.u32 	%r567, [%r14+108];
	ld.shared.u32 	%r568, [%r22+7040];
	add.s32 	%r569, %r568, %r567;
	min.s32 	%r570, %r566, %r569;
	st.shared.u32 	[%r16+128], %r570;
	ld.shared.u32 	%r571, [%r16+8192];
	ld.shared.u32 	%r572, [%r14+8300];
	ld.shared.u32 	%r573, [%r22+6912];
	add.s32 	%r574, %r573, %r572;
	min.s32 	%r575, %r571, %r574;
	st.shared.u32 	[%r16+8192], %r575;
	ld.shared.u32 	%r576, [%r16+8320];
	ld.shared.u32 	%r577, [%r14+8300];
	ld.shared.u32 	%r578, [%r22+7040];
	add.s32 	%r579, %r578, %r577;
	min.s32 	%r580, %r576, %r579;
	st.shared.u32 	[%r16+8320], %r580;
	bar.sync 	0;
	ld.shared.u32 	%r581, [%r16];
	ld.shared.u32 	%r582, [%r14+112];
	ld.shared.u32 	%r583, [%r22+7168];
	add.s32 	%r584, %r583, %r582;
	min.s32 	%r585, %r581, %r584;
	st.shared.u32 	[%r16], %r585;
	ld.shared.u32 	%r586, [%r16+128];
	ld.shared.u32 	%r587, [%r14+112];
	ld.shared.u32 	%r588, [%r22+7296];
	add.s32 	%r589, %r588, %r587;
	min.s32 	%r590, %r586, %r589;
	st.shared.u32 	[%r16+128], %r590;
	ld.shared.u32 	%r591, [%r16+8192];
	ld.shared.u32 	%r592, [%r14+8304];
	ld.shared.u32 	%r593, [%r22+7168];
	add.s32 	%r594, %r593, %r592;
	min.s32 	%r595, %r591, %r594;
	st.shared.u32 	[%r16+8192], %r595;
	ld.shared.u32 	%r596, [%r16+8320];
	ld.shared.u32 	%r597, [%r14+8304];
	ld.shared.u32 	%r598, [%r22+7296];
	add.s32 	%r599, %r598, %r597;
	min.s32 	%r600, %r596, %r599;
	st.shared.u32 	[%r16+8320], %r600;
	bar.sync 	0;
	ld.shared.u32 	%r601, [%r16];
	ld.shared.u32 	%r602, [%r14+116];
	ld.shared.u32 	%r603, [%r22+7424];
	add.s32 	%r604, %r603, %r602;
	min.s32 	%r605, %r601, %r604;
	st.shared.u32 	[%r16], %r605;
	ld.shared.u32 	%r606, [%r16+128];
	ld.shared.u32 	%r607, [%r14+116];
	ld.shared.u32 	%r608, [%r22+7552];
	add.s32 	%r609, %r608, %r607;
	min.s32 	%r610, %r606, %r609;
	st.shared.u32 	[%r16+128], %r610;
	ld.shared.u32 	%r611, [%r16+8192];
	ld.shared.u32 	%r612, [%r14+8308];
	ld.shared.u32 	%r613, [%r22+7424];
	add.s32 	%r614, %r613, %r612;
	min.s32 	%r615, %r611, %r614;
	st.shared.u32 	[%r16+8192], %r615;
	ld.shared.u32 	%r616, [%r16+8320];
	ld.shared.u32 	%r617, [%r14+8308];
	ld.shared.u32 	%r618, [%r22+7552];
	add.s32 	%r619, %r618, %r617;
	min.s32 	%r620, %r616, %r619;
	st.shared.u32 	[%r16+8320], %r620;
	bar.sync 	0;
	ld.shared.u32 	%r621, [%r16];
	ld.shared.u32 	%r622, [%r14+120];
	ld.shared.u32 	%r623, [%r22+7680];
	add.s32 	%r624, %r623, %r622;
	min.s32 	%r625, %r621, %r624;
	st.shared.u32 	[%r16], %r625;
	ld.shared.u32 	%r626, [%r16+128];
	ld.shared.u32 	%r627, [%r14+120];
	ld.shared.u32 	%r628, [%r22+7808];
	add.s32 	%r629, %r628, %r627;
	min.s32 	%r630, %r626, %r629;
	st.shared.u32 	[%r16+128], %r630;
	ld.shared.u32 	%r631, [%r16+8192];
	ld.shared.u32 	%r632, [%r14+8312];
	ld.shared.u32 	%r633, [%r22+7680];
	add.s32 	%r634, %r633, %r632;
	min.s32 	%r635, %r631, %r634;
	st.shared.u32 	[%r16+8192], %r635;
	ld.shared.u32 	%r636, [%r16+8320];
	ld.shared.u32 	%r637, [%r14+8312];
	ld.shared.u32 	%r638, [%r22+7808];
	add.s32 	%r639, %r638, %r637;
	min.s32 	%r640, %r636, %r639;
	st.shared.u32 	[%r16+8320], %r640;
	bar.sync 	0;
	ld.shared.u32 	%r641, [%r16];
	ld.shared.u32 	%r642, [%r14+124];
	ld.shared.u32 	%r643, [%r22+7936];
	add.s32 	%r644, %r643, %r642;
	min.s32 	%r645, %r641, %r644;
	st.shared.u32 	[%r16], %r645;
	ld.shared.u32 	%r646, [%r16+128];
	ld.shared.u32 	%r647, [%r14+124];
	ld.shared.u32 	%r648, [%r22+8064];
	add.s32 	%r649, %r648, %r647;
	min.s32 	%r650, %r646, %r649;
	st.shared.u32 	[%r16+128], %r650;
	ld.shared.u32 	%r651, [%r16+8192];
	ld.shared.u32 	%r652, [%r14+8316];
	ld.shared.u32 	%r653, [%r22+7936];
	add.s32 	%r654, %r653, %r652;
	min.s32 	%r655, %r651, %r654;
	st.shared.u32 	[%r16+8192], %r655;
	ld.shared.u32 	%r656, [%r16+8320];
	ld.shared.u32 	%r657, [%r14+8316];
	ld.shared.u32 	%r658, [%r22+8064];
	add.s32 	%r659, %r658, %r657;
	min.s32 	%r660, %r656, %r659;
	st.shared.u32 	[%r16+8320], %r660;
	bar.sync 	0;
	ld.shared.u32 	%r661, [%r16];
	ld.shared.u32 	%r662, [%r14+128];
	ld.shared.u32 	%r663, [%r22+8192];
	add.s32 	%r664, %r663, %r662;
	min.s32 	%r665, %r661, %r664;
	st.shared.u32 	[%r16], %r665;
	ld.shared.u32 	%r666, [%r16+128];
	ld.shared.u32 	%r667, [%r14+128];
	ld.shared.u32 	%r668, [%r22+8320];
	add.s32 	%r669, %r668, %r667;
	min.s32 	%r670, %r666, %r669;
	st.shared.u32 	[%r16+128], %r670;
	ld.shared.u32 	%r671, [%r16+8192];
	ld.shared.u32 	%r672, [%r14+8320];
	ld.shared.u32 	%r673, [%r22+8192];
	add.s32 	%r674, %r673, %r672;
	min.s32 	%r675, %r671, %r674;
	st.shared.u32 	[%r16+8192], %r675;
	ld.shared.u32 	%r676, [%r16+8320];
	ld.shared.u32 	%r677, [%r14+8320];
	ld.shared.u32 	%r678, [%r22+8320];
	add.s32 	%r679, %r678, %r677;
	min.s32 	%r680, %r676, %r679;
	st.shared.u32 	[%r16+8320], %r680;
	bar.sync 	0;
	ld.shared.u32 	%r681, [%r16];
	ld.shared.u32 	%r682, [%r14+132];
	ld.shared.u32 	%r683, [%r22+8448];
	add.s32 	%r684, %r683, %r682;
	min.s32 	%r685, %r681, %r684;
	st.shared.u32 	[%r16], %r685;
	ld.shared.u32 	%r686, [%r16+128];
	ld.shared.u32 	%r687, [%r14+132];
	ld.shared.u32 	%r688, [%r22+8576];
	add.s32 	%r689, %r688, %r687;
	min.s32 	%r690, %r686, %r689;
	st.shared.u32 	[%r16+128], %r690;
	ld.shared.u32 	%r691, [%r16+8192];
	ld.shared.u32 	%r692, [%r14+8324];
	ld.shared.u32 	%r693, [%r22+8448];
	add.s32 	%r694, %r693, %r692;
	min.s32 	%r695, %r691, %r694;
	st.shared.u32 	[%r16+8192], %r695;
	ld.shared.u32 	%r696, [%r16+8320];
	ld.shared.u32 	%r697, [%r14+8324];
	ld.shared.u32 	%r698, [%r22+8576];
	add.s32 	%r699, %r698, %r697;
	min.s32 	%r700, %r696, %r699;
	st.shared.u32 	[%r16+8320], %r700;
	bar.sync 	0;
	ld.shared.u32 	%r701, [%r16];
	ld.shared.u32 	%r702, [%r14+136];
	ld.shared.u32 	%r703, [%r22+8704];
	add.s32 	%r704, %r703, %r702;
	min.s32 	%r705, %r701, %r704;
	st.shared.u32 	[%r16], %r705;
	ld.shared.u32 	%r706, [%r16+128];
	ld.shared.u32 	%r707, [%r14+136];
	ld.shared.u32 	%r708, [%r22+8832];
	add.s32 	%r709, %r708, %r707;
	min.s32 	%r710, %r706, %r709;
	st.shared.u32 	[%r16+128], %r710;
	ld.shared.u32 	%r711, [%r16+8192];
	ld.shared.u32 	%r712, [%r14+8328];
	ld.shared.u32 	%r713, [%r22+8704];
	add.s32 	%r714, %r713, %r712;
	min.s32 	%r715, %r711, %r714;
	st.shared.u32 	[%r16+8192], %r715;
	ld.shared.u32 	%r716, [%r16+8320];
	ld.shared.u32 	%r717, [%r14+8328];
	ld.shared.u32 	%r718, [%r22+8832];
	add.s32 	%r719, %r718, %r717;
	min.s32 	%r720, %r716, %r719;
	st.shared.u32 	[%r16+8320], %r720;
	bar.sync 	0;
	ld.shared.u32 	%r721, [%r16];
	ld.shared.u32 	%r722, [%r14+140];
	ld.shared.u32 	%r723, [%r22+8960];
	add.s32 	%r724, %r723, %r722;
	min.s32 	%r725, %r721, %r724;
	st.shared.u32 	[%r16], %r725;
	ld.shared.u32 	%r726, [%r16+128];
	ld.shared.u32 	%r727, [%r14+140];
	ld.shared.u32 	%r728, [%r22+9088];
	add.s32 	%r729, %r728, %r727;
	min.s32 	%r730, %r726, %r729;
	st.shared.u32 	[%r16+128], %r730;
	ld.shared.u32 	%r731, [%r16+8192];
	ld.shared.u32 	%r732, [%r14+8332];
	ld.shared.u32 	%r733, [%r22+8960];
	add.s32 	%r734, %r733, %r732;
	min.s32 	%r735, %r731, %r734;
	st.shared.u32 	[%r16+8192], %r735;
	ld.shared.u32 	%r736, [%r16+8320];
	ld.shared.u32 	%r737, [%r14+8332];
	ld.shared.u32 	%r738, [%r22+9088];
	add.s32 	%r739, %r738, %r737;
	min.s32 	%r740, %r736, %r739;
	st.shared.u32 	[%r16+8320], %r740;
	bar.sync 	0;
	ld.shared.u32 	%r741, [%r16];
	ld.shared.u32 	%r742, [%r14+144];
	ld.shared.u32 	%r743, [%r22+9216];
	add.s32 	%r744, %r743, %r742;
	min.s32 	%r745, %r741, %r744;
	st.shared.u32 	[%r16], %r745;
	ld.shared.u32 	%r746, [%r16+128];
	ld.shared.u32 	%r747, [%r14+144];
	ld.shared.u32 	%r748, [%r22+9344];
	add.s32 	%r749, %r748, %r747;
	min.s32 	%r750, %r746, %r749;
	st.shared.u32 	[%r16+128], %r750;
	ld.shared.u32 	%r751, [%r16+8192];
	ld.shared.u32 	%r752, [%r14+8336];
	ld.shared.u32 	%r753, [%r22+9216];
	add.s32 	%r754, %r753, %r752;
	min.s32 	%r755, %r751, %r754;
	st.shared.u32 	[%r16+8192], %r755;
	ld.shared.u32 	%r756, [%r16+8320];
	ld.shared.u32 	%r757, [%r14+8336];
	ld.shared.u32 	%r758, [%r22+9344];
	add.s32 	%r759, %r758, %r757;
	min.s32 	%r760, %r756, %r759;
	st.shared.u32 	[%r16+8320], %r760;
	bar.sync 	0;
	ld.shared.u32 	%r761, [%r16];
	ld.shared.u32 	%r762, [%r14+148];
	ld.shared.u32 	%r763, [%r22+9472];
	add.s32 	%r764, %r763, %r762;
	min.s32 	%r765, %r761, %r764;
	st.shared.u32 	[%r16], %r765;
	ld.shared.u32 	%r766, [%r16+128];
	ld.shared.u32 	%r767, [%r14+148];
	ld.shared.u32 	%r768, [%r22+9600];
	add.s32 	%r769, %r768, %r767;
	min.s32 	%r770, %r766, %r769;
	st.shared.u32 	[%r16+128], %r770;
	ld.shared.u32 	%r771, [%r16+8192];
	ld.shared.u32 	%r772, [%r14+8340];
	ld.shared.u32 	%r773, [%r22+9472];
	add.s32 	%r774, %r773, %r772;
	min.s32 	%r775, %r771, %r774;
	st.shared.u32 	[%r16+8192], %r775;
	ld.shared.u32 	%r776, [%r16+8320];
	ld.shared.u32 	%r777, [%r14+8340];
	ld.shared.u32 	%r778, [%r22+9600];
	add.s32 	%r779, %r778, %r777;
	min.s32 	%r780, %r776, %r779;
	st.shared.u32 	[%r16+8320], %r780;
	bar.sync 	0;
	ld.shared.u32 	%r781, [%r16];
	ld.shared.u32 	%r782, [%r14+152];
	ld.shared.u32 	%r783, [%r22+9728];
	add.s32 	%r784, %r783, %r782;
	min.s32 	%r785, %r781, %r784;
	st.shared.u32 	[%r16], %r785;
	ld.shared.u32 	%r786, [%r16+128];
	ld.shared.u32 	%r787, [%r14+152];
	ld.shared.u32 	%r788, [%r22+9856];
	add.s32 	%r789, %r788, %r787;
	min.s32 	%r790, %r786, %r789;
	st.shared.u32 	[%r16+128], %r790;
	ld.shared.u32 	%r791, [%r16+8192];
	ld.shared.u32 	%r792, [%r14+8344];
	ld.shared.u32 	%r793, [%r22+9728];
	add.s32 	%r794, %r793, %r792;
	min.s32 	%r795, %r791, %r794;
	st.shared.u32 	[%r16+8192], %r795;
	ld.shared.u32 	%r796, [%r16+8320];
	ld.shared.u32 	%r797, [%r14+8344];
	ld.shared.u32 	%r798, [%r22+9856];
	add.s32 	%r799, %r798, %r797;
	min.s32 	%r800, %r796, %r799;
	st.shared.u32 	[%r16+8320], %r800;
	bar.sync 	0;
	ld.shared.u32 	%r801, [%r16];
	ld.shared.u32 	%r802, [%r14+156];
	ld.shared.u32 	%r803, [%r22+9984];
	add.s32 	%r804, %r803, %r802;
	min.s32 	%r805, %r801, %r804;
	st.shared.u32 	[%r16], %r805;
	ld.shared.u32 	%r806, [%r16+128];
	ld.shared.u32 	%r807, [%r14+156];
	ld.shared.u32 	%r808, [%r22+10112];
	add.s32 	%r809, %r808, %r807;
	min.s32 	%r810, %r806, %r809;
	st.shared.u32 	[%r16+128], %r810;
	ld.shared.u32 	%r811, [%r16+8192];
	ld.shared.u32 	%r812, [%r14+8348];
	ld.shared.u32 	%r813, [%r22+9984];
	add.s32 	%r814, %r813, %r812;
	min.s32 	%r815, %r811, %r814;
	st.shared.u32 	[%r16+8192], %r815;
	ld.shared.u32 	%r816, [%r16+8320];
	ld.shared.u32 	%r817, [%r14+8348];
	ld.shared.u32 	%r818, [%r22+10112];
	add.s32 	%r819, %r818, %r817;
	min.s32 	%r820, %r816, %r819;
	st.shared.u32 	[%r16+8320], %r820;
	bar.sync 	0;
	ld.shared.u32 	%r821, [%r16];
	ld.shared.u32 	%r822, [%r14+160];
	ld.shared.u32 	%r823, [%r22+10240];
	add.s32 	%r824, %r823, %r822;
	min.s32 	%r825, %r821, %r824;
	st.shared.u32 	[%r16], %r825;
	ld.shared.u32 	%r826, [%r16+128];
	ld.shared.u32 	%r827, [%r14+160];
	ld.shared.u32 	%r828, [%r22+10368];
	add.s32 	%r829, %r828, %r827;
	min.s32 	%r830, %r826, %r829;
	st.shared.u32 	[%r16+128], %r830;
	ld.shared.u32 	%r831, [%r16+8192];
	ld.shared.u32 	%r832, [%r14+8352];
	ld.shared.u32 	%r833, [%r22+10240];
	add.s32 	%r834, %r833, %r832;
	min.s32 	%r835, %r831, %r834;
	st.shared.u32 	[%r16+8192], %r835;
	ld.shared.u32 	%r836, [%r16+8320];
	ld.shared.u32 	%r837, [%r14+8352];
	ld.shared.u32 	%r838, [%r22+10368];
	add.s32 	%r839, %r838, %r837;
	min.s32 	%r840, %r836, %r839;
	st.shared.u32 	[%r16+8320], %r840;
	bar.sync 	0;
	ld.shared.u32 	%r841, [%r16];
	ld.shared.u32 	%r842, [%r14+164];
	ld.shared.u32 	%r843, [%r22+10496];
	add.s32 	%r844, %r843, %r842;
	min.s32 	%r845, %r841, %r844;
	st.shared.u32 	[%r16], %r845;
	ld.shared.u32 	%r846, [%r16+128];
	ld.shared.u32 	%r847, [%r14+164];
	ld.shared.u32 	%r848, [%r22+10624];
	add.s32 	%r849, %r848, %r847;
	min.s32 	%r850, %r846, %r849;
	st.shared.u32 	[%r16+128], %r850;
	ld.shared.u32 	%r851, [%r16+8192];
	ld.shared.u32 	%r852, [%r14+8356];
	ld.shared.u32 	%r853, [%r22+10496];
	add.s32 	%r854, %r853, %r852;
	min.s32 	%r855, %r851, %r854;
	st.shared.u32 	[%r16+8192], %r855;
	ld.shared.u32 	%r856, [%r16+8320];
	ld.shared.u32 	%r857, [%r14+8356];
	ld.shared.u32 	%r858, [%r22+10624];
	add.s32 	%r859, %r858, %r857;
	min.s32 	%r860, %r856, %r859;
	st.shared.u32 	[%r16+8320], %r860;
	bar.sync 	0;
	ld.shared.u32 	%r861, [%r16];
	ld.shared.u32 	%r862, [%r14+168];
	ld.shared.u32 	%r863, [%r22+10752];
	add.s32 	%r864, %r863, %r862;
	min.s32 	%r865, %r861, %r864;
	st.shared.u32 	[%r16], %r865;
	ld.shared.u32 	%r866, [%r16+128];
	ld.shared.u32 	%r867, [%r14+168];
	ld.shared.u32 	%r868, [%r22+10880];
	add.s32 	%r869, %r868, %r867;
	min.s32 	%r870, %r866, %r869;
	st.shared.u32 	[%r16+128], %r870;
	ld.shared.u32 	%r871, [%r16+8192];
	ld.shared.u32 	%r872, [%r14+8360];
	ld.shared.u32 	%r873, [%r22+10752];
	add.s32 	%r874, %r873, %r872;
	min.s32 	%r875, %r871, %r874;
	st.shared.u32 	[%r16+8192], %r875;
	ld.shared.u32 	%r876, [%r16+8320];
	ld.shared.u32 	%r877, [%r14+8360];
	ld.shared.u32 	%r878, [%r22+10880];
	add.s32 	%r879, %r878, %r877;
	min.s32 	%r880, %r876, %r879;
	st.shared.u32 	[%r16+8320], %r880;
	bar.sync 	0;
	ld.shared.u32 	%r881, [%r16];
	ld.shared.u32 	%r882, [%r14+172];
	ld.shared.u32 	%r883, [%r22+11008];
	add.s32 	%r884, %r883, %r882;
	min.s32 	%r885, %r881, %r884;
	st.shared.u32 	[%r16], %r885;
	ld.shared.u32 	%r886, [%r16+128];
	ld.shared.u32 	%r887, [%r14+172];
	ld.shared.u32 	%r888, [%r22+11136];
	add.s32 	%r889, %r888, %r887;
	min.s32 	%r890, %r886, %r889;
	st.shared.u32 	[%r16+128], %r890;
	ld.shared.u32 	%r891, [%r16+8192];
	ld.shared.u32 	%r892, [%r14+8364];
	ld.shared.u32 	%r893, [%r22+11008];
	add.s32 	%r894, %r893, %r892;
	min.s32 	%r895, %r891, %r894;
	st.shared.u32 	[%r16+8192], %r895;
	ld.shared.u32 	%r896, [%r16+8320];
	ld.shared.u32 	%r897, [%r14+8364];
	ld.shared.u32 	%r898, [%r22+11136];
	add.s32 	%r899, %r898, %r897;
	min.s32 	%r900, %r896, %r899;
	st.shared.u32 	[%r16+8320], %r900;
	bar.sync 	0;
	ld.shared.u32 	%r901, [%r16];
	ld.shared.u32 	%r902, [%r14+176];
	ld.shared.u32 	%r903, [%r22+11264];
	add.s32 	%r904, %r903, %r902;
	min.s32 	%r905, %r901, %r904;
	st.shared.u32 	[%r16], %r905;
	ld.shared.u32 	%r906, [%r16+128];
	ld.shared.u32 	%r907, [%r14+176];
	ld.shared.u32 	%r908, [%r22+11392];
	add.s32 	%r909, %r908, %r907;
	min.s32 	%r910, %r906, %r909;
	st.shared.u32 	[%r16+128], %r910;
	ld.shared.u32 	%r911, [%r16+8192];
	ld.shared.u32 	%r912, [%r14+8368];
	ld.shared.u32 	%r913, [%r22+11264];
	add.s32 	%r914, %r913, %r912;
	min.s32 	%r915, %r911, %r914;
	st.shared.u32 	[%r16+8192], %r915;
	ld.shared.u32 	%r916, [%r16+8320];
	ld.shared.u32 	%r917, [%r14+8368];
	ld.shared.u32 	%r918, [%r22+11392];
	add.s32 	%r919, %r918, %r917;
	min.s32 	%r920, %r916, %r919;
	st.shared.u32 	[%r16+8320], %r920;
	bar.sync 	0;
	ld.shared.u32 	%r921, [%r16];
	ld.shared.u32 	%r922, [%r14+180];
	ld.shared.u32 	%r923, [%r22+11520];
	add.s32 	%r924, %r923, %r922;
	min.s32 	%r925, %r921, %r924;
	st.shared.u32 	[%r16], %r925;
	ld.shared.u32 	%r926, [%r16+128];
	ld.shared.u32 	%r927, [%r14+180];
	ld.shared.u32 	%r928, [%r22+11648];
	add.s32 	%r929, %r928, %r927;
	min.s32 	%r930, %r926, %r929;
	st.shared.u32 	[%r16+128], %r930;
	ld.shared.u32 	%r931, [%r16+8192];
	ld.shared.u32 	%r932, [%r14+8372];
	ld.shared.u32 	%r933, [%r22+11520];
	add.s32 	%r934, %r933, %r932;
	min.s32 	%r935, %r931, %r934;
	st.shared.u32 	[%r16+8192], %r935;
	ld.shared.u32 	%r936, [%r16+8320];
	ld.shared.u32 	%r937, [%r14+8372];
	ld.shared.u32 	%r938, [%r22+11648];
	add.s32 	%r939, %r938, %r937;
	min.s32 	%r940, %r936, %r939;
	st.shared.u32 	[%r16+8320], %r940;
	bar.sync 	0;
	ld.shared.u32 	%r941, [%r16];
	ld.shared.u32 	%r942, [%r14+184];
	ld.shared.u32 	%r943, [%r22+11776];
	add.s32 	%r944, %r943, %r942;
	min.s32 	%r945, %r941, %r944;
	st.shared.u32 	[%r16], %r945;
	ld.shared.u32 	%r946, [%r16+128];
	ld.shared.u32 	%r947, [%r14+184];
	ld.shared.u32 	%r948, [%r22+11904];
	add.s32 	%r949, %r948, %r947;
	min.s32 	%r950, %r946, %r949;
	st.shared.u32 	[%r16+128], %r950;
	ld.shared.u32 	%r951, [%r16+8192];
	ld.shared.u32 	%r952, [%r14+8376];
	ld.shared.u32 	%r953, [%r22+11776];
	add.s32 	%r954, %r953, %r952;
	min.s32 	%r955, %r951, %r954;
	st.shared.u32 	[%r16+8192], %r955;
	ld.shared.u32 	%r956, [%r16+8320];
	ld.shared.u32 	%r957, [%r14+8376];
	ld.shared.u32 	%r958, [%r22+11904];
	add.s32 	%r959, %r958, %r957;
	min.s32 	%r960, %r956, %r959;
	st.shared.u32 	[%r16+8320], %r960;
	bar.sync 	0;
	ld.shared.u32 	%r961, [%r16];
	ld.shared.u32 	%r962, [%r14+188];
	ld.shared.u32 	%r963, [%r22+12032];
	add.s32 	%r964, %r963, %r962;
	min.s32 	%r965, %r961, %r964;
	st.shared.u32 	[%r16], %r965;
	ld.shared.u32 	%r966, [%r16+128];
	ld.shared.u32 	%r967, [%r14+188];
	ld.shared.u32 	%r968, [%r22+12160];
	add.s32 	%r969, %r968, %r967;
	min.s32 	%r970, %r966, %r969;
	st.shared.u32 	[%r16+128], %r970;
	ld.shared.u32 	%r971, [%r16+8192];
	ld.shared.u32 	%r972, [%r14+8380];
	ld.shared.u32 	%r973, [%r22+12032];
	add.s32 	%r974, %r973, %r972;
	min.s32 	%r975, %r971, %r974;
	st.shared.u32 	[%r16+8192], %r975;
	ld.shared.u32 	%r976, [%r16+8320];
	ld.shared.u32 	%r977, [%r14+8380];
	ld.shared.u32 	%r978, [%r22+12160];
	add.s32 	%r979, %r978, %r977;
	min.s32 	%r980, %r976, %r979;
	st.shared.u32 	[%r16+8320], %r980;
	bar.sync 	0;
	ld.shared.u32 	%r981, [%r16];
	ld.shared.u32 	%r982, [%r14+192];
	ld.shared.u32 	%r983, [%r22+12288];
	add.s32 	%r984, %r983, %r982;
	min.s32 	%r985, %r981, %r984;
	st.shared.u32 	[%r16], %r985;
	ld.shared.u32 	%r986, [%r16+128];
	ld.shared.u32 	%r987, [%r14+192];
	ld.shared.u32 	%r988, [%r22+12416];
	add.s32 	%r989, %r988, %r987;
	min.s32 	%r990, %r986, %r989;
	st.shared.u32 	[%r16+128], %r990;
	ld.shared.u32 	%r991, [%r16+8192];
	ld.shared.u32 	%r992, [%r14+8384];
	ld.shared.u32 	%r993, [%r22+12288];
	add.s32 	%r994, %r993, %r992;
	min.s32 	%r995, %r991, %r994;
	st.shared.u32 	[%r16+8192], %r995;
	ld.shared.u32 	%r996, [%r16+8320];
	ld.shared.u32 	%r997, [%r14+8384];
	ld.shared.u32 	%r998, [%r22+12416];
	add.s32 	%r999, %r998, %r997;
	min.s32 	%r1000, %r996, %r999;
	st.shared.u32 	[%r16+8320], %r1000;
	bar.sync 	0;
	ld.shared.u32 	%r1001, [%r16];
	ld.shared.u32 	%r1002, [%r14+196];
	ld.shared.u32 	%r1003, [%r22+12544];
	add.s32 	%r1004, %r1003, %r1002;
	min.s32 	%r1005, %r1001, %r1004;
	st.shared.u32 	[%r16], %r1005;
	ld.shared.u32 	%r1006, [%r16+128];
	ld.shared.u32 	%r1007, [%r14+196];
	ld.shared.u32 	%r1008, [%r22+12672];
	add.s32 	%r1009, %r1008, %r1007;
	min.s32 	%r1010, %r1006, %r1009;
	st.shared.u32 	[%r16+128], %r1010;
	ld.shared.u32 	%r1011, [%r16+8192];
	ld.shared.u32 	%r1012, [%r14+8388];
	ld.shared.u32 	%r1013, [%r22+12544];
	add.s32 	%r1014, %r1013, %r1012;
	min.s32 	%r1015, %r1011, %r1014;
	st.shared.u32 	[%r16+8192], %r1015;
	ld.shared.u32 	%r1016, [%r16+8320];
	ld.shared.u32 	%r1017, [%r14+8388];
	ld.shared.u32 	%r1018, [%r22+12672];
	add.s32 	%r1019, %r1018, %r1017;
	min.s32 	%r1020, %r1016, %r1019;
	st.shared.u32 	[%r16+8320], %r1020;
	bar.sync 	0;
	ld.shared.u32 	%r1021, [%r16];
	ld.shared.u32 	%r1022, [%r14+200];
	ld.shared.u32 	%r1023, [%r22+12800];
	add.s32 	%r1024, %r1023, %r1022;
	min.s32 	%r1025, %r1021, %r1024;
	st.shared.u32 	[%r16], %r1025;
	ld.shared.u32 	%r1026, [%r16+128];
	ld.shared.u32 	%r1027, [%r14+200];
	ld.shared.u32 	%r1028, [%r22+12928];
	add.s32 	%r1029, %r1028, %r1027;
	min.s32 	%r1030, %r1026, %r1029;
	st.shared.u32 	[%r16+128], %r1030;
	ld.shared.u32 	%r1031, [%r16+8192];
	ld.shared.u32 	%r1032, [%r14+8392];
	ld.shared.u32 	%r1033, [%r22+12800];
	add.s32 	%r1034, %r1033, %r1032;
	min.s32 	%r1035, %r1031, %r1034;
	st.shared.u32 	[%r16+8192], %r1035;
	ld.shared.u32 	%r1036, [%r16+8320];
	ld.shared.u32 	%r1037, [%r14+8392];
	ld.shared.u32 	%r1038, [%r22+12928];
	add.s32 	%r1039, %r1038, %r1037;
	min.s32 	%r1040, %r1036, %r1039;
	st.shared.u32 	[%r16+8320], %r1040;
	bar.sync 	0;
	ld.shared.u32 	%r1041, [%r16];
	ld.shared.u32 	%r1042, [%r14+204];
	ld.shared.u32 	%r1043, [%r22+13056];
	add.s32 	%r1044, %r1043, %r1042;
	min.s32 	%r1045, %r1041, %r1044;
	st.shared.u32 	[%r16], %r1045;
	ld.shared.u32 	%r1046, [%r16+128];
	ld.shared.u32 	%r1047, [%r14+204];
	ld.shared.u32 	%r1048, [%r22+13184];
	add.s32 	%r1049, %r1048, %r1047;
	min.s32 	%r1050, %r1046, %r1049;
	st.shared.u32 	[%r16+128], %r1050;
	ld.shared.u32 	%r1051, [%r16+8192];
	ld.shared.u32 	%r1052, [%r14+8396];
	ld.shared.u32 	%r1053, [%r22+13056];
	add.s32 	%r1054, %r1053, %r1052;
	min.s32 	%r1055, %r1051, %r1054;
	st.shared.u32 	[%r16+8192], %r1055;
	ld.shared.u32 	%r1056, [%r16+8320];
	ld.shared.u32 	%r1057, [%r14+8396];
	ld.shared.u32 	%r1058, [%r22+13184];
	add.s32 	%r1059, %r1058, %r1057;
	min.s32 	%r1060, %r1056, %r1059;
	st.shared.u32 	[%r16+8320], %r1060;
	bar.sync 	0;
	ld.shared.u32 	%r1061, [%r16];
	ld.shared.u32 	%r1062, [%r14+208];
	ld.shared.u32 	%r1063, [%r22+13312];
	add.s32 	%r1064, %r1063, %r1062;
	min.s32 	%r1065, %r1061, %r1064;
	st.shared.u32 	[%r16], %r1065;
	ld.shared.u32 	%r1066, [%r16+128];
	ld.shared.u32 	%r1067, [%r14+208];
	ld.shared.u32 	%r1068, [%r22+13440];
	add.s32 	%r1069, %r1068, %r1067;
	min.s32 	%r1070, %r1066, %r1069;
	st.shared.u32 	[%r16+128], %r1070;
	ld.shared.u32 	%r1071, [%r16+8192];
	ld.shared.u32 	%r1072, [%r14+8400];
	ld.shared.u32 	%r1073, [%r22+13312];
	add.s32 	%r1074, %r1073, %r1072;
	min.s32 	%r1075, %r1071, %r1074;
	st.shared.u32 	[%r16+8192], %r1075;
	ld.shared.u32 	%r1076, [%r16+8320];
	ld.shared.u32 	%r1077, [%r14+8400];
	ld.shared.u32 	%r1078, [%r22+13440];
	add.s32 	%r1079, %r1078, %r1077;
	min.s32 	%r1080, %r1076, %r1079;
	st.shared.u32 	[%r16+8320], %r1080;
	bar.sync 	0;
	ld.shared.u32 	%r1081, [%r16];
	ld.shared.u32 	%r1082, [%r14+212];
	ld.shared.u32 	%r1083, [%r22+13568];
	add.s32 	%r1084, %r1083, %r1082;
	min.s32 	%r1085, %r1081, %r1084;
	st.shared.u32 	[%r16], %r1085;
	ld.shared.u32 	%r1086, [%r16+128];
	ld.shared.u32 	%r1087, [%r14+212];
	ld.shared.u32 	%r1088, [%r22+13696];
	add.s32 	%r1089, %r1088, %r1087;
	min.s32 	%r1090, %r1086, %r1089;
	st.shared.u32 	[%r16+128], %r1090;
	ld.shared.u32 	%r1091, [%r16+8192];
	ld.shared.u32 	%r1092, [%r14+8404];
	ld.shared.u32 	%r1093, [%r22+13568];
	add.s32 	%r1094, %r1093, %r1092;
	min.s32 	%r1095, %r1091, %r1094;
	st.shared.u32 	[%r16+8192], %r1095;
	ld.shared.u32 	%r1096, [%r16+8320];
	ld.shared.u32 	%r1097, [%r14+8404];
	ld.shared.u32 	%r1098, [%r22+13696];
	add.s32 	%r1099, %r1098, %r1097;
	min.s32 	%r1100, %r1096, %r1099;
	st.shared.u32 	[%r16+8320], %r1100;
	bar.sync 	0;
	ld.shared.u32 	%r1101, [%r16];
	ld.shared.u32 	%r1102, [%r14+216];
	ld.shared.u32 	%r1103, [%r22+13824];
	add.s32 	%r1104, %r1103, %r1102;
	min.s32 	%r1105, %r1101, %r1104;
	st.shared.u32 	[%r16], %r1105;
	ld.shared.u32 	%r1106, [%r16+128];
	ld.shared.u32 	%r1107, [%r14+216];
	ld.shared.u32 	%r1108, [%r22+13952];
	add.s32 	%r1109, %r1108, %r1107;
	min.s32 	%r1110, %r1106, %r1109;
	st.shared.u32 	[%r16+128], %r1110;
	ld.shared.u32 	%r1111, [%r16+8192];
	ld.shared.u32 	%r1112, [%r14+8408];
	ld.shared.u32 	%r1113, [%r22+13824];
	add.s32 	%r1114, %r1113, %r1112;
	min.s32 	%r1115, %r1111, %r1114;
	st.shared.u32 	[%r16+8192], %r1115;
	ld.shared.u32 	%r1116, [%r16+8320];
	ld.shared.u32 	%r1117, [%r14+8408];
	ld.shared.u32 	%r1118, [%r22+13952];
	add.s32 	%r1119, %r1118, %r1117;
	min.s32 	%r1120, %r1116, %r1119;
	st.shared.u32 	[%r16+8320], %r1120;
	bar.sync 	0;
	ld.shared.u32 	%r1121, [%r16];
	ld.shared.u32 	%r1122, [%r14+220];
	ld.shared.u32 	%r1123, [%r22+14080];
	add.s32 	%r1124, %r1123, %r1122;
	min.s32 	%r1125, %r1121, %r1124;
	st.shared.u32 	[%r16], %r1125;
	ld.shared.u32 	%r1126, [%r16+128];
	ld.shared.u32 	%r1127, [%r14+220];
	ld.shared.u32 	%r1128, [%r22+14208];
	add.s32 	%r1129, %r1128, %r1127;
	min.s32 	%r1130, %r1126, %r1129;
	st.shared.u32 	[%r16+128], %r1130;
	ld.shared.u32 	%r1131, [%r16+8192];
	ld.shared.u32 	%r1132, [%r14+8412];
	ld.shared.u32 	%r1133, [%r22+14080];
	add.s32 	%r1134, %r1133, %r1132;
	min.s32 	%r1135, %r1131, %r1134;
	st.shared.u32 	[%r16+8192], %r1135;
	ld.shared.u32 	%r1136, [%r16+8320];
	ld.shared.u32 	%r1137, [%r14+8412];
	ld.shared.u32 	%r1138, [%r22+14208];
	add.s32 	%r1139, %r1138, %r1137;
	min.s32 	%r1140, %r1136, %r1139;
	st.shared.u32 	[%r16+8320], %r1140;
	bar.sync 	0;
	ld.shared.u32 	%r1141, [%r16];
	ld.shared.u32 	%r1142, [%r14+224];
	ld.shared.u32 	%r1143, [%r22+14336];
	add.s32 	%r1144, %r1143, %r1142;
	min.s32 	%r1145, %r1141, %r1144;
	st.shared.u32 	[%r16], %r1145;
	ld.shared.u32 	%r1146, [%r16+128];
	ld.shared.u32 	%r1147, [%r14+224];
	ld.shared.u32 	%r1148, [%r22+14464];
	add.s32 	%r1149, %r1148, %r1147;
	min.s32 	%r1150, %r1146, %r1149;
	st.shared.u32 	[%r16+128], %r1150;
	ld.shared.u32 	%r1151, [%r16+8192];
	ld.shared.u32 	%r1152, [%r14+8416];
	ld.shared.u32 	%r1153, [%r22+14336];
	add.s32 	%r1154, %r1153, %r1152;
	min.s32 	%r1155, %r1151, %r1154;
	st.shared.u32 	[%r16+8192], %r1155;
	ld.shared.u32 	%r1156, [%r16+8320];
	ld.shared.u32 	%r1157, [%r14+8416];
	ld.shared.u32 	%r1158, [%r22+14464];
	add.s32 	%r1159, %r1158, %r1157;
	min.s32 	%r1160, %r1156, %r1159;
	st.shared.u32 	[%r16+8320], %r1160;
	bar.sync 	0;
	ld.shared.u32 	%r1161, [%r16];
	ld.shared.u32 	%r1162, [%r14+228];
	ld.shared.u32 	%r1163, [%r22+14592];
	add.s32 	%r1164, %r1163, %r1162;
	min.s32 	%r1165, %r1161, %r1164;
	st.shared.u32 	[%r16], %r1165;
	ld.shared.u32 	%r1166, [%r16+128];
	ld.shared.u32 	%r1167, [%r14+228];
	ld.shared.u32 	%r1168, [%r22+14720];
	add.s32 	%r1169, %r1168, %r1167;
	min.s32 	%r1170, %r1166, %r1169;
	st.shared.u32 	[%r16+128], %r1170;
	ld.shared.u32 	%r1171, [%r16+8192];
	ld.shared.u32 	%r1172, [%r14+8420];
	ld.shared.u32 	%r1173, [%r22+14592];
	add.s32 	%r1174, %r1173, %r1172;
	min.s32 	%r1175, %r1171, %r1174;
	st.shared.u32 	[%r16+8192], %r1175;
	ld.shared.u32 	%r1176, [%r16+8320];
	ld.shared.u32 	%r1177, [%r14+8420];
	ld.shared.u32 	%r1178, [%r22+14720];
	add.s32 	%r1179, %r1178, %r1177;
	min.s32 	%r1180, %r1176, %r1179;
	st.shared.u32 	[%r16+8320], %r1180;
	bar.sync 	0;
	ld.shared.u32 	%r1181, [%r16];
	ld.shared.u32 	%r1182, [%r14+232];
	ld.shared.u32 	%r1183, [%r22+14848];
	add.s32 	%r1184, %r1183, %r1182;
	min.s32 	%r1185, %r1181, %r1184;
	st.shared.u32 	[%r16], %r1185;
	ld.shared.u32 	%r1186, [%r16+128];
	ld.shared.u32 	%r1187, [%r14+232];
	ld.shared.u32 	%r1188, [%r22+14976];
	add.s32 	%r1189, %r1188, %r1187;
	min.s32 	%r1190, %r1186, %r1189;
	st.shared.u32 	[%r16+128], %r1190;
	ld.shared.u32 	%r1191, [%r16+8192];
	ld.shared.u32 	%r1192, [%r14+8424];
	ld.shared.u32 	%r1193, [%r22+14848];
	add.s32 	%r1194, %r1193, %r1192;
	min.s32 	%r1195, %r1191, %r1194;
	st.shared.u32 	[%r16+8192], %r1195;
	ld.shared.u32 	%r1196, [%r16+8320];
	ld.shared.u32 	%r1197, [%r14+8424];
	ld.shared.u32 	%r1198, [%r22+14976];
	add.s32 	%r1199, %r1198, %r1197;
	min.s32 	%r1200, %r1196, %r1199;
	st.shared.u32 	[%r16+8320], %r1200;
	bar.sync 	0;
	ld.shared.u32 	%r1201, [%r16];
	ld.shared.u32 	%r1202, [%r14+236];
	ld.shared.u32 	%r1203, [%r22+15104];
	add.s32 	%r1204, %r1203, %r1202;
	min.s32 	%r1205, %r1201, %r1204;
	st.shared.u32 	[%r16], %r1205;
	ld.shared.u32 	%r1206, [%r16+128];
	ld.shared.u32 	%r1207, [%r14+236];
	ld.shared.u32 	%r1208, [%r22+15232];
	add.s32 	%r1209, %r1208, %r1207;
	min.s32 	%r1210, %r1206, %r1209;
	st.shared.u32 	[%r16+128], %r1210;
	ld.shared.u32 	%r1211, [%r16+8192];
	ld.shared.u32 	%r1212, [%r14+8428];
	ld.shared.u32 	%r1213, [%r22+15104];
	add.s32 	%r1214, %r1213, %r1212;
	min.s32 	%r1215, %r1211, %r1214;
	st.shared.u32 	[%r16+8192], %r1215;
	ld.shared.u32 	%r1216, [%r16+8320];
	ld.shared.u32 	%r1217, [%r14+8428];
	ld.shared.u32 	%r1218, [%r22+15232];
	add.s32 	%r1219, %r1218, %r1217;
	min.s32 	%r1220, %r1216, %r1219;
	st.shared.u32 	[%r16+8320], %r1220;
	bar.sync 	0;
	ld.shared.u32 	%r1221, [%r16];
	ld.shared.u32 	%r1222, [%r14+240];
	ld.shared.u32 	%r1223, [%r22+15360];
	add.s32 	%r1224, %r1223, %r1222;
	min.s32 	%r1225, %r1221, %r1224;
	st.shared.u32 	[%r16], %r1225;
	ld.shared.u32 	%r1226, [%r16+128];
	ld.shared.u32 	%r1227, [%r14+240];
	ld.shared.u32 	%r1228, [%r22+15488];
	add.s32 	%r1229, %r1228, %r1227;
	min.s32 	%r1230, %r1226, %r1229;
	st.shared.u32 	[%r16+128], %r1230;
	ld.shared.u32 	%r1231, [%r16+8192];
	ld.shared.u32 	%r1232, [%r14+8432];
	ld.shared.u32 	%r1233, [%r22+15360];
	add.s32 	%r1234, %r1233, %r1232;
	min.s32 	%r1235, %r1231, %r1234;
	st.shared.u32 	[%r16+8192], %r1235;
	ld.shared.u32 	%r1236, [%r16+8320];
	ld.shared.u32 	%r1237, [%r14+8432];
	ld.shared.u32 	%r1238, [%r22+15488];
	add.s32 	%r1239, %r1238, %r1237;
	min.s32 	%r1240, %r1236, %r1239;
	st.shared.u32 	[%r16+8320], %r1240;
	bar.sync 	0;
	ld.shared.u32 	%r1241, [%r16];
	ld.shared.u32 	%r1242, [%r14+244];
	ld.shared.u32 	%r1243, [%r22+15616];
	add.s32 	%r1244, %r1243, %r1242;
	min.s32 	%r1245, %r1241, %r1244;
	st.shared.u32 	[%r16], %r1245;
	ld.shared.u32 	%r1246, [%r16+128];
	ld.shared.u32 	%r1247, [%r14+244];
	ld.shared.u32 	%r1248, [%r22+15744];
	add.s32 	%r1249, %r1248, %r1247;
	min.s32 	%r1250, %r1246, %r1249;
	st.shared.u32 	[%r16+128], %r1250;
	ld.shared.u32 	%r1251, [%r16+8192];
	ld.shared.u32 	%r1252, [%r14+8436];
	ld.shared.u32 	%r1253, [%r22+15616];
	add.s32 	%r1254, %r1253, %r1252;
	min.s32 	%r1255, %r1251, %r1254;
	st.shared.u32 	[%r16+8192], %r1255;
	ld.shared.u32 	%r1256, [%r16+8320];
	ld.shared.u32 	%r1257, [%r14+8436];
	ld.shared.u32 	%r1258, [%r22+15744];
	add.s32 	%r1259, %r1258, %r1257;
	min.s32 	%r1260, %r1256, %r1259;
	st.shared.u32 	[%r16+8320], %r1260;
	bar.sync 	0;
	ld.shared.u32 	%r1261, [%r16];
	ld.shared.u32 	%r1262, [%r14+248];
	ld.shared.u32 	%r1263, [%r22+15872];
	add.s32 	%r1264, %r1263, %r1262;
	min.s32 	%r1265, %r1261, %r1264;
	st.shared.u32 	[%r16], %r1265;
	ld.shared.u32 	%r1266, [%r16+128];
	ld.shared.u32 	%r1267, [%r14+248];
	ld.shared.u32 	%r1268, [%r22+16000];
	add.s32 	%r1269, %r1268, %r1267;
	min.s32 	%r1270, %r1266, %r1269;
	st.shared.u32 	[%r16+128], %r1270;
	ld.shared.u32 	%r1271, [%r16+8192];
	ld.shared.u32 	%r1272, [%r14+8440];
	ld.shared.u32 	%r1273, [%r22+15872];
	add.s32 	%r1274, %r1273, %r1272;
	min.s32 	%r1275, %r1271, %r1274;
	st.shared.u32 	[%r16+8192], %r1275;
	ld.shared.u32 	%r1276, [%r16+8320];
	ld.shared.u32 	%r1277, [%r14+8440];
	ld.shared.u32 	%r1278, [%r22+16000];
	add.s32 	%r1279, %r1278, %r1277;
	min.s32 	%r1280, %r1276, %r1279;
	st.shared.u32 	[%r16+8320], %r1280;
	bar.sync 	0;
	ld.shared.u32 	%r1281, [%r16];
	ld.shared.u32 	%r1282, [%r14+252];
	ld.shared.u32 	%r1283, [%r22+16128];
	add.s32 	%r1284, %r1283, %r1282;
	min.s32 	%r1285, %r1281, %r1284;
	st.shared.u32 	[%r16], %r1285;
	ld.shared.u32 	%r1286, [%r16+128];
	ld.shared.u32 	%r1287, [%r14+252];
	ld.shared.u32 	%r1288, [%r22+16256];
	add.s32 	%r1289, %r1288, %r1287;
	min.s32 	%r1290, %r1286, %r1289;
	st.shared.u32 	[%r16+128], %r1290;
	ld.shared.u32 	%r1291, [%r16+8192];
	ld.shared.u32 	%r1292, [%r14+8444];
	ld.shared.u32 	%r1293, [%r22+16128];
	add.s32 	%r1294, %r1293, %r1292;
	min.s32 	%r1295, %r1291, %r1294;
	st.shared.u32 	[%r16+8192], %r1295;
	ld.shared.u32 	%r1296, [%r16+8320];
	ld.shared.u32 	%r1297, [%r14+8444];
	ld.shared.u32 	%r1298, [%r22+16256];
	add.s32 	%r1299, %r1298, %r1297;
	min.s32 	%r1300, %r1296, %r1299;
	st.shared.u32 	[%r16+8320], %r1300;
	st.global.u32 	[%rd4], %r1285;
	st.global.u32 	[%rd4+128], %r1290;
	st.global.u32 	[%rd6], %r1295;
	st.global.u32 	[%rd6+128], %r1300;
	ret;

}
	// .globl	_Z4FWP2Piii
.visible .entry _Z4FWP2Piii(
	.param .u64 .ptr .align 1 _Z4FWP2Piii_param_0,
	.param .u32 _Z4FWP2Piii_param_1,
	.param .u32 _Z4FWP2Piii_param_2
)
{
	.reg .pred 	%p<2>;
	.reg .b32 	%r<2353>;
	.reg .b64 	%rd<17>;
	// demoted variable
	.shared .align 4 .b8 _ZZ4FWP2PiiiE5pivot[16384];
	// demoted variable
	.shared .align 4 .b8 _ZZ4FWP2PiiiE9pivot_row[16384];
	// demoted variable
	.shared .align 4 .b8 _ZZ4FWP2PiiiE9pivot_col[16384];
	ld.param.u64 	%rd1, [_Z4FWP2Piii_param_0];
	ld.param.u32 	%r7, [_Z4FWP2Piii_param_1];
	ld.param.u32 	%r6, [_Z4FWP2Piii_param_2];
	cvta.to.global.u64 	%rd2, %rd1;
	mov.u32 	%r1, %tid.y;
	mov.u32 	%r8, %tid.x;
	shl.b32 	%r2, %r7, 6;
	mad.lo.s32 	%r9, %r2, %r6, %r2;
	mad.lo.s32 	%r3, %r6, %r1, %r8;
	add.s32 	%r10, %r3, %r9;
	shl.b32 	%r11, %r6, 5;
	add.s32 	%r4, %r3, %r11;
	add.s32 	%r12, %r4, %r9;
	mul.wide.s32 	%rd3, %r10, 4;
	add.s64 	%rd4, %rd2, %rd3;
	ld.global.u32 	%r13, [%rd4];
	shl.b32 	%r14, %r1, 8;
	mov.u32 	%r15, _ZZ4FWP2PiiiE5pivot;
	add.s32 	%r16, %r15, %r14;
	shl.b32 	%r17, %r8, 2;
	add.s32 	%r18, %r16, %r17;
	st.shared.u32 	[%r18], %r13;
	ld.global.u32 	%r19, [%rd4+128];
	st.shared.u32 	[%r18+128], %r19;
	mul.wide.s32 	%rd5, %r12, 4;
	add.s64 	%rd6, %rd2, %rd5;
	ld.global.u32 	%r20, [%rd6];
	st.shared.u32 	[%r18+8192], %r20;
	ld.global.u32 	%r21, [%rd6+128];
	st.shared.u32 	[%r18+8320], %r21;
	mov.u32 	%r5, %ctaid.x;
	setp.eq.s32 	%p1, %r5, %r7;
	@%p1 bra 	$L__BB1_2;
	ld.param.u64 	%rd16, [_Z4FWP2Piii_param_0];
	shl.b32 	%r25, %r5, 6;
	mad.lo.s32 	%r26, %r6, %r2, %r25;
	mad.lo.s32 	%r27, %r6, %r25, %r2;
	add.s32 	%r28, %r3, %r26;
	add.s32 	%r29, %r4, %r26;
	add.s32 	%r30, %r3, %r27;
	add.s32 	%r31, %r4, %r27;
	cvta.to.global.u64 	%rd7, %rd16;
	mul.wide.s32 	%rd8, %r28, 4;
	add.s64 	%rd9, %rd7, %rd8;
	ld.global.u32 	%r32, [%rd9];
	mov.u32 	%r33, _ZZ4FWP2PiiiE9pivot_row;
	add.s32 	%r36, %r33, %r17;
	add.s32 	%r37, %r36, %r14;
	st.shared.u32 	[%r37], %r32;
	ld.global.u32 	%r38, [%rd9+128];
	st.shared.u32 	[%r37+128], %r38;
	mul.wide.s32 	%rd10, %r29, 4;
	add.s64 	%rd11, %rd7, %rd10;
	ld.global.u32 	%r39, [%rd11];
	st.shared.u32 	[%r37+8192], %r39;
	ld.global.u32 	%r40, [%rd11+128];
	st.shared.u32 	[%r37+8320], %r40;
	mul.wide.s32 	%rd12, %r30, 4;
	add.s64 	%rd13, %rd7, %rd12;
	ld.global.u32 	%r41, [%rd13];
	mov.u32 	%r42, _ZZ4FWP2PiiiE9pivot_col;
	add.s32 	%r43, %r42, %r14;
	add.s32 	%r44, %r43, %r17;
	st.shared.u32 	[%r44], %r41;
	ld.global.u32 	%r45, [%rd13+128];
	st.shared.u32 	[%r44+128], %r45;
	mul.wide.s32 	%rd14, %r31, 4;
	add.s64 	%rd15, %rd7, %rd14;
	ld.global.u32 	%r46, [%rd15];
	st.shared.u32 	[%r44+8192], %r46;
	ld.global.u32 	%r47, [%rd15+128];
	st.shared.u32 	[%r44+8320], %r47;
	bar.sync 	0;
	bar.sync 	0;
	ld.shared.u32 	%r48, [%r37];
	ld.shared.u32 	%r49, [%r16];
	ld.shared.u32 	%r50, [%r36];
	add.s32 	%r51, %r50, %r49;
	min.s32 	%r52, %r48, %r51;
	st.shared.u32 	[%r37], %r52;
	ld.shared.u32 	%r53, [%r37+128];
	ld.shared.u32 	%r54, [%r36+128];
	add.s32 	%r55, %r54, %r49;
	min.s32 	%r56, %r53, %r55;
	st.shared.u32 	[%r37+128], %r56;
	ld.shared.u32 	%r57, [%r37+8192];
	ld.shared.u32 	%r58, [%r16+8192];
	ld.shared.u32 	%r59, [%r36];
	add.s32 	%r60, %r59, %r58;
	min.s32 	%r61, %r57, %r60;
	st.shared.u32 	[%r37+8192], %r61;
	ld.shared.u32 	%r62, [%r37+8320];
	ld.shared.u32 	%r63, [%r36+128];
	add.s32 	%r64, %r63, %r58;
	min.s32 	%r65, %r62, %r64;
	st.shared.u32 	[%r37+8320], %r65;
	ld.shared.u32 	%r66, [%r44];
	ld.shared.u32 	%r67, [%r43];
	add.s32 	%r68, %r15, %r17;
	ld.shared.u32 	%r69, [%r68];
	add.s32 	%r70, %r69, %r67;
	min.s32 	%r71, %r66, %r70;
	st.shared.u32 	[%r44], %r71;
	ld.shared.u32 	%r72, [%r44+128];
	ld.shared.u32 	%r73, [%r43];
	ld.shared.u32 	%r74, [%r68+128];
	add.s32 	%r75, %r74, %r73;
	min.s32 	%r76, %r72, %r75;
	st.shared.u32 	[%r44+128], %r76;
	ld.shared.u32 	%r77, [%r44+8192];
	ld.shared.u32 	%r78, [%r43+8192];
	add.s32 	%r79, %r69, %r78;
	min.s32 	%r80, %r77, %r79;
	st.shared.u32 	[%r44+8192], %r80;
	ld.shared.u32 	%r81, [%r44+8320];
	ld.shared.u32 	%r82, [%r43+8192];
	add.s32 	%r83, %r74, %r82;
	min.s32 	%r84, %r81, %r83;
	st.shared.u32 	[%r44+8320], %r84;
	bar.sync 	0;
	ld.shared.u32 	%r85, [%r37];
	ld.shared.u32 	%r86, [%r16+4];
	ld.shared.u32 	%r87, [%r36+256];
	add.s32 	%r88, %r87, %r86;
	min.s32 	%r89, %r85, %r88;
	st.shared.u32 	[%r37], %r89;
	ld.shared.u32 	%r90, [%r37+128];
	ld.shared.u32 	%r91, [%r36+384];
	add.s32 	%r92, %r91, %r86;
	min.s32 	%r93, %r90, %r92;
	st.shared.u32 	[%r37+128], %r93;
	ld.shared.u32 	%r94, [%r37+8192];
	ld.shared.u32 	%r95, [%r16+8196];
	ld.shared.u32 	%r96, [%r36+256];
	add.s32 	%r97, %r96, %r95;
	min.s32 	%r98, %r94, %r97;
	st.shared.u32 	[%r37+8192], %r98;
	ld.shared.u32 	%r99, [%r37+8320];
	ld.shared.u32 	%r100, [%r36+384];
	add.s32 	%r101, %r100, %r95;
	min.s32 	%r102, %r99, %r101;
	st.shared.u32 	[%r37+8320], %r102;
	ld.shared.u32 	%r103, [%r44];
	ld.shared.u32 	%r104, [%r43+4];
	ld.shared.u32 	%r105, [%r68+256];
	add.s32 	%r106, %r105, %r104;
	min.s32 	%r107, %r103, %r106;
	st.shared.u32 	[%r44], %r107;
	ld.shared.u32 	%r108, [%r44+128];
	ld.shared.u32 	%r109, [%r43+4];
	ld.shared.u32 	%r110, [%r68+384];
	add.s32 	%r111, %r110, %r109;
	min.s32 	%r112, %r108, %r111;
	st.shared.u32 	[%r44+128], %r112;
	ld.shared.u32 	%r113, [%r44+8192];
	ld.shared.u32 	%r114, [%r43+8196];
	add.s32 	%r115, %r105, %r114;
	min.s32 	%r116, %r113, %r115;
	st.shared.u32 	[%r44+8192], %r116;
	ld.shared.u32 	%r117, [%r44+8320];
	ld.shared.u32 	%r118, [%r43+8196];
	add.s32 	%r119, %r110, %r118;
	min.s32 	%r120, %r117, %r119;
	st.shared.u32 	[%r44+8320], %r120;
	bar.sync 	0;
	ld.shared.u32 	%r121, [%r37];
	ld.shared.u32 	%r122, [%r16+8];
	ld.shared.u32 	%r123, [%r36+512];
	add.s32 	%r124, %r123, %r122;
	min.s32 	%r125, %r121, %r124;
	st.shared.u32 	[%r37], %r125;
	ld.shared.u32 	%r126, [%r37+128];
	ld.shared.u32 	%r127, [%r36+640];
	add.s32 	%r128, %r127, %r122;
	min.s32 	%r129, %r126, %r128;
	st.shared.u32 	[%r37+128], %r129;
	ld.shared.u32 	%r130, [%r37+8192];
	ld.shared.u32 	%r131, [%r16+8200];
	ld.shared.u32 	%r132, [%r36+512];
	add.s32 	%r133, %r132, %r131;
	min.s32 	%r134, %r130, %r133;
	st.shared.u32 	[%r37+8192], %r134;
	ld.shared.u32 	%r135, [%r37+8320];
	ld.shared.u32 	%r136, [%r36+640];
	add.s32 	%r137, %r136, %r131;
	min.s32 	%r138, %r135, %r137;
	st.shared.u32 	[%r37+8320], %r138;
	ld.shared.u32 	%r139, [%r44];
	ld.shared.u32 	%r140, [%r43+8];
	ld.shared.u32 	%r141, [%r68+512];
	add.s32 	%r142, %r141, %r140;
	min.s32 	%r143, %r139, %r142;
	st.shared.u32 	[%r44], %r143;
	ld.shared.u32 	%r144, [%r44+128];
	ld.shared.u32 	%r145, [%r43+8];
	ld.shared.u32 	%r146, [%r68+640];
	add.s32 	%r147, %r146, %r145;
	min.s32 	%r148, %r144, %r147;
	st.shared.u32 	[%r44+128], %r148;
	ld.shared.u32 	%r149, [%r44+8192];
	ld.shared.u32 	%r150, [%r43+8200];
	add.s32 	%r151, %r141, %r150;
	min.s32 	%r152, %r149, %r151;
	st.shared.u32 	[%r44+8192], %r152;
	ld.shared.u32 	%r153, [%r44+8320];
	ld.shared.u32 	%r154, [%r43+8200];
	add.s32 	%r155, %r146, %r154;
	min.s32 	%r156, %r153, %r155;
	st.shared.u32 	[%r44+8320], %r156;
	bar.sync 	0;
	ld.shared.u32 	%r157, [%r37];
	ld.shared.u32 	%r158, [%r16+12];
	ld.shared.u32 	%r159, [%r36+768];
	add.s32 	%r160, %r159, %r158;
	min.s32 	%r161, %r157, %r160;
	st.shared.u32 	[%r37], %r161;
	ld.shared.u32 	%r162, [%r37+128];
	ld.shared.u32 	%r163, [%r36+896];
	add.s32 	%r164, %r163, %r158;
	min.s32 	%r165, %r162, %r164;
	st.shared.u32 	[%r37+128], %r165;
	ld.shared.u32 	%r166, [%r37+8192];
	ld.shared.u32 	%r167, [%r16+8204];
	ld.shared.u32 	%r168, [%r36+768];
	add.s32 	%r169, %r168, %r167;
	min.s32 	%r170, %r166, %r169;
	st.shared.u32 	[%r37+8192], %r170;
	ld.shared.u32 	%r171, [%r37+8320];
	ld.shared.u32 	%r172, [%r36+896];
	add.s32 	%r173, %r172, %r167;
	min.s32 	%r174, %r171, %r173;
	st.shared.u32 	[%r37+8320], %r174;
	ld.shared.u32 	%r175, [%r44];
	ld.shared.u32 	%r176, [%r43+12];
	ld.shared.u32 	%r177, [%r68+768];
	add.s32 	%r178, %r177, %r176;
	min.s32 	%r179, %r175, %r178;
	st.shared.u32 	[%r44], %r179;
	ld.shared.u32 	%r180, [%r44+128];
	ld.shared.u32 	%r181, [%r43+12];
	ld.shared.u32 	%r182, [%r68+896];
	add.s32 	%r183, %r182, %r181;
	min.s32 	%r184, %r180, %r183;
	st.shared.u32 	[%r44+128], %r184;
	ld.shared.u32 	%r185, [%r44+8192];
	ld.shared.u32 	%r186, [%r43+8204];
	add.s32 	%r187, %r177, %r186;
	min.s32 	%r188, %r185, %r187;
	st.shared.u32 	[%r44+8192], %r188;
	ld.shared.u32 	%r189, [%r44+8320];
	ld.shared.u32 	%r190, [%r43+8204];
	add.s32 	%r191, %r182, %r190;
	min.s32 	%r192, %r189, %r191;
	st.shared.u32 	[%r44+8320], %r192;
	bar.sync 	0;
	ld.shared.u32 	%r193, [%r37];
	ld.shared.u32 	%r194, [%r16+16];
	ld.shared.u32 	%r195, [%r36+1024];
	add.s32 	%r196, %r195, %r194;
	min.s32 	%r197, %r193, %r196;
	st.shared.u32 	[%r37], %r197;
	ld.shared.u32 	%r198, [%r37+128];
	ld.shared.u32 	%r199, [%r36+1152];
	add.s32 	%r200, %r199, %r194;
	min.s32 	%r201, %r198, %r200;
	st.shared.u32 	[%r37+128], %r201;
	ld.shared.u32 	%r202, [%r37+8192];
	ld.shared.u32 	%r203, [%r16+8208];
	ld.shared.u32 	%r204, [%r36+1024];
	add.s32 	%r205, %r204, %r203;
	min.s32 	%r206, %r202, %r205;
	st.shared.u32 	[%r37+8192], %r206;
	ld.shared.u32 	%r207, [%r37+8320];
	ld.shared.u32 	%r208, [%r36+1152];
	add.s32 	%r209, %r208, %r203;
	min.s32 	%r210, %r207, %r209;
	st.shared.u32 	[%r37+8320], %r210;
	ld.shared.u32 	%r211, [%r44];
	ld.shared.u32 	%r212, [%r43+16];
	ld.shared.u32 	%r213, [%r68+1024];
	add.s32 	%r214, %r213, %r212;
	min.s32 	%r215, %r211, %r214;
	st.shared.u32 	[%r44], %r215;
	ld.shared.u32 	%r216, [%r44+128];
	ld.shared.u32 	%r217, [%r43+16];
	ld.shared.u32 	%r218, [%r68+1152];
	add.s32 	%r219, %r218, %r217;
	min.s32 	%r220, %r216, %r219;
	st.shared.u32 	[%r44+128], %r220;
	ld.shared.u32 	%r221, [%r44+8192];
	ld.shared.u32 	%r222, [%r43+8208];
	add.s32 	%r223, %r213, %r222;
	min.s32 	%r224, %r221, %r223;
	st.shared.u32 	[%r44+8192], %r224;
	ld.shared.u32 	%r225, [%r44+8320];
	ld.shared.u32 	%r226, [%r43+8208];
	add.s32 	%r227, %r218, %r226;
	min.s32 	%r228, %r225, %r227;
	st.shared.u32 	[%r44+8320], %r228;
	bar.sync 	0;
	ld.shared.u32 	%r229, [%r37];
	ld.shared.u32 	%r230, [%r16+20];
	ld.shared.u32 	%r231, [%r36+1280];
	add.s32 	%r232, %r231, %r230;
	min.s32 	%r233, %r229, %r232;
	st.shared.u32 	[%r37], %r233;
	ld.shared.u32 	%r234, [%r37+128];
	ld.shared.u32 	%r235, [%r36+1408];
	add.s32 	%r236, %r235, %r230;
	min.s32 	%r237, %r234, %r236;
	st.shared.u32 	[%r37+128], %r237;
	ld.shared.u32 	%r238, [%r37+8192];
	ld.shared.u32 	%r239, [%r16+8212];
	ld.shared.u32 	%r240, [%r36+1280];
	add.s32 	%r241, %r240, %r239;
	min.s32 	%r242, %r238, %r241;
	st.shared.u32 	[%r37+8192], %r242;
	ld.shared.u32 	%r243, [%r37+8320];
	ld.shared.u32 	%r244, [%r36+1408];
	add.s32 	%r245, %r244, %r239;
	min.s32 	%r246, %r243, %r245;
	st.shared.u32 	[%r37+8320], %r246;
	ld.shared.u32 	%r247, [%r44];
	ld.shared.u32 	%r248, [%r43+20];
	ld.shared.u32 	%r249, [%r68+1280];
	add.s32 	%r250, %r249, %r248;
	min.s32 	%r251, %r247, %r250;
	st.shared.u32 	[%r44], %r251;
	ld.shared.u32 	%r252, [%r44+128];
	ld.shared.u32 	%r253, [%r43+20];
	ld.shared.u32 	%r254, [%r68+1408];
	add.s32 	%r255, %r254, %r253;
	min.s32 	%r256, %r252, %r255;
	st.shared.u32 	[%r44+128], %r256;
	ld.shared.u32 	%r257, [%r44+8192];
	ld.shared.u32 	%r258, [%r43+8212];
	add.s32 	%r259, %r249, %r258;
	min.s32 	%r260, %r257, %r259;
	st.shared.u32 	[%r44+8192], %r260;
	ld.shared.u32 	%r261, [%r44+8320];
	ld.shared.u32 	%r262, [%r43+8212];
	add.s32 	%r263, %r254, %r262;
	min.s32 	%r264, %r261, %r263;
	st.shared.u32 	[%r44+8320], %r264;
	bar.sync 	0;
	ld.shared.u32 	%r265, [%r37];
	ld.shared.u32 	%r266, [%r16+24];
	ld.shared.u32 	%r267, [%r36+1536];
	add.s32 	%r268, %r267, %r266;
	min.s32 	%r269, %r265, %r268;
	st.shared.u32 	[%r37], %r269;
	ld.shared.u32 	%r270, [%r37+128];
	ld.shared.u32 	%r271, [%r36+1664];
	add.s32 	%r272, %r271, %r266;
	min.s32 	%r273, %r270, %r272;
	st.shared.u32 	[%r37+128], %r273;
	ld.shared.u32 	%r274, [%r37+8192];
	ld.shared.u32 	%r275, [%r16+8216];
	ld.shared.u32 	%r276, [%r36+1536];
	add.s32 	%r277, %r276, %r275;
	min.s32 	%r278, %r274, %r277;
	st.shared.u32 	[%r37+8192], %r278;
	ld.shared.u32 	%r279, [%r37+8320];
	ld.shared.u32 	%r280, [%r36+1664];
	add.s32 	%r281, %r280, %r275;
	min.s32 	%r282, %r279, %r281;
	st.shared.u32 	[%r37+8320], %r282;
	ld.shared.u32 	%r283, [%r44];
	ld.shared.u32 	%r284, [%r43+24];
	ld.shared.u32 	%r285, [%r68+1536];
	add.s32 	%r286, %r285, %r284;
	min.s32 	%r287, %r283, %r286;
	st.shared.u32 	[%r44], %r287;
	ld.shared.u32 	%r288, [%r44+128];
	ld.shared.u32 	%r289, [%r43+24];
	ld.shared.u32 	%r290, [%r68+1664];
	add.s32 	%r291, %r290, %r289;
	min.s32 	%r292, %r288, %r291;
	st.shared.u32 	[%r44+128], %r292;
	ld.shared.u32 	%r293, [%r44+8192];
	ld.shared.u32 	%r294, [%r43+8216];
	add.s32 	%r295, %r285, %r294;
	min.s32 	%r296, %r293, %r295;
	st.shared.u32 	[%r44+8192], %r296;
	ld.shared.u32 	%r297, [%r44+8320];
	ld.shared.u32 	%r298, [%r43+8216];
	add.s32 	%r299, %r290, %r298;
	min.s32 	%r300, %r297, %r299;
	st.shared.u32 	[%r44+8320], %r300;
	bar.sync 	0;
	ld.shared.u32 	%r301, [%r37];
	ld.shared.u32 	%r302, [%r16+28];
	ld.shared.u32 	%r303, [%r36+1792];
	add.s32 	%r304, %r303, %r302;
	min.s32 	%r305, %r301, %r304;
	st.shared.u32 	[%r37], %r305;
	ld.shared.u32 	%r306, [%r37+128];
	ld.shared.u32 	%r307, [%r36+1920];
	add.s32 	%r308, %r307, %r302;
	min.s32 	%r309, %r306, %r308;
	st.shared.u32 	[%r37+128], %r309;
	ld.shared.u32 	%r310, [%r37+8192];
	ld.shared.u32 	%r311, [%r16+8220];
	ld.shared.u32 	%r312, [%r36+1792];
	add.s32 	%r313, %r312, %r311;
	min.s32 	%r314, %r310, %r313;
	st.shared.u32 	[%r37+8192], %r314;
	ld.shared.u32 	%r315, [%r37+8320];
	ld.shared.u32 	%r316, [%r36+1920];
	add.s32 	%r317, %r316, %r311;
	min.s32 	%r318, %r315, %r317;
	st.shared.u32 	[%r37+8320], %r318;
	ld.shared.u32 	%r319, [%r44];
	ld.shared.u32 	%r320, [%r43+28];
	ld.shared.u32 	%r321, [%r68+1792];
	add.s32 	%r322, %r321, %r320;
	min.s32 	%r323, %r319, %r322;
	st.shared.u32 	[%r44], %r323;
	ld.shared.u32 	%r324, [%r44+128];
	ld.shared.u32 	%r325, [%r43+28];
	ld.shared.u32 	%r326, [%r68+1920];
	add.s32 	%r327, %r326, %r325;
	min.s32 	%r328, %r324, %r327;
	st.shared.u32 	[%r44+128], %r328;
	ld.shared.u32 	%r329, [%r44+8192];
	ld.shared.u32 	%r330, [%r43+8220];
	add.s32 	%r331, %r321, %r330;
	min.s32 	%r332, %r329, %r331;
	st.shared.u32 	[%r44+8192], %r332;
	ld.shared.u32 	%r333, [%r44+8320];
	ld.shared.u32 	%r334, [%r43+8220];
	add.s32 	%r335, %r326, %r334;
	min.s32 	%r336, %r333, %r335;
	st.shared.u32 	[%r44+8320], %r336;
	bar.sync 	0;
	ld.shared.u32 	%r337, [%r37];
	ld.shared.u32 	%r338, [%r16+32];
	ld.shared.u32 	%r339, [%r36+2048];
	add.s32 	%r340, %r339, %r338;
	min.s32 	%r341, %r337, %r340;
	st.shared.u32 	[%r37], %r341;
	ld.shared.u32 	%r342, [%r37+128];
	ld.shared.u32 	%r343, [%r36+2176];
	add.s32 	%r344, %r343, %r338;
	min.s32 	%r345, %r342, %r344;
	st.shared.u32 	[%r37+128], %r345;
	ld.shared.u32 	%r346, [%r37+8192];
	ld.shared.u32 	%r347, [%r16+8224];
	ld.shared.u32 	%r348, [%r36+2048];
	add.s32 	%r349, %r348, %r347;
	min.s32 	%r350, %r346, %r349;
	st.shared.u32 	[%r37+8192], %r350;
	ld.shared.u32 	%r351, [%r37+8320];
	ld.shared.u32 	%r352, [%r36+2176];
	add.s32 	%r353, %r352, %r347;
	min.s32 	%r354, %r351, %r353;
	st.shared.u32 	[%r37+8320], %r354;
	ld.shared.u32 	%r355, [%r44];
	ld.shared.u32 	%r356, [%r43+32];
	ld.shared.u32 	%r357, [%r68+2048];
	add.s32 	%r358, %r357, %r356;
	min.s32 	%r359, %r355, %r358;
	st.shared.u32 	[%r44], %r359;
	ld.shared.u32 	%r360, [%r44+128];
	ld.shared.u32 	%r361, [%r43+32];
	ld.shared.u32 	%r362, [%r68+2176];
	add.s32 	%r363, %r362, %r361;
	min.s32 	%r364, %r360, %r363;
	st.shared.u32 	[%r44+128], %r364;
	ld.shared.u32 	%r365, [%r44+8192];
	ld.shared.u32 	%r366, [%r43+8224];
	add.s32 	%r367, %r357, %r366;
	min.s32 	%r368, %r365, %r367;
	st.shared.u32 	[%r44+8192], %r368;
	ld.shared.u32 	%r369, [%r44+8320];
	ld.shared.u32 	%r370, [%r43+8224];
	add.s32 	%r371, %r362, %r370;
	min.s32 	%r372, %r369, %r371;
	st.shared.u32 	[%r44+8320], %r372;
	bar.sync 	0;
	ld.shared.u32 	%r373, [%r37];
	ld.shared.u32 	%r374, [%r16+36];
	ld.shared.u32 	%r375, [%r36+2304];
	add.s32 	%r376, %r375, %r374;
	min.s32 	%r377, %r373, %r376;
	st.shared.u32 	[%r37], %r377;
	ld.shared.u32 	%r378, [%r37+128];
	ld.shared.u32 	%r379, [%r36+2432];
	add.s32 	%r380, %r379, %r374;
	min.s32 	%r381, %r378, %r380;
	st.shared.u32 	[%r37+128], %r381;
	ld.shared.u32 	%r382, [%r37+8192];
	ld.shared.u32 	%r383, [%r16+8228];
	ld.shared.u32 	%r384, [%r36+2304];
	add.s32 	%r385, %r384, %r383;
	min.s32 	%r386, %r382, %r385;
	st.shared.u32 	[%r37+8192], %r386;
	ld.shared.u32 	%r387, [%r37+8320];
	ld.shared.u32 	%r388, [%r36+2432];
	add.s32 	%r389, %r388, %r383;
	min.s32 	%r390, %r387, %r389;
	st.shared.u32 	[%r37+8320], %r390;
	ld.shared.u32 	%r391, [%r44];
	ld.shared.u32 	%r392, [%r43+36];
	ld.shared.u32 	%r393, [%r68+2304];
	add.s32 	%r394, %r393, %r392;
	min.s32 	%r395, %r391, %r394;
	st.shared.u32 	[%r44], %r395;
	ld.shared.u32 	%r396, [%r44+128];
	ld.shared.u32 	%r397, [%r43+36];
	ld.shared.u32 	%r398, [%r68+2432];
	add.s32 	%r399, %r398, %r397;
	min.s32 	%r400, %r396, %r399;
	st.shared.u32 	[%r44+128], %r400;
	ld.shared.u32 	%r401, [%r44+8192];
	ld.shared.u32 	%r402, [%r43+8228];
	add.s32 	%r403, %r393, %r402;
	min.s32 	%r404, %r401, %r403;
	st.shared.u32 	[%r44+8192], %r404;
	ld.shared.u32 	%r405, [%r44+8320];
	ld.shared.u32 	%r406, [%r43+8228];
	add.s32 	%r407, %r398, %r406;
	min.s32 	%r408, %r405, %r407;
	st.shared.u32 	[%r44+8320], %r408;
	bar.sync 	0;
	ld.shared.u32 	%r409, [%r37];
	ld.shared.u32 	%r410, [%r16+40];
	ld.shared.u32 	%r411, [%r36+2560];
	add.s32 	%r412, %r411, %r410;
	min.s32 	%r413, %r409, %r412;
	st.shared.u32 	[%r37], %r413;
	ld.shared.u32 	%r414, [%r37+128];
	ld.shared.u32 	%r415, [%r36+2688];
	add.s32 	%r416, %r415, %r410;
	min.s32 	%r417, %r414, %r416;
	st.shared.u32 	[%r37+128], %r417;
	ld.shared.u32 	%r418, [%r37+8192];
	ld.shared.u32 	%r419, [%r16+8232];
	ld.shared.u32 	%r420, [%r36+2560];
	add.s32 	%r421, %r420, %r419;
	min.s32 	%r422, %r418, %r421;
	st.shared.u32 	[%r37+8192], %r422;
	ld.shared.u32 	%r423, [%r37+8320];
	ld.shared.u32 	%r424, [%r36+2688];
	add.s32 	%r425, %r424, %r419;
	min.s32 	%r426, %r423, %r425;
	st.shared.u32 	[%r37+8320], %r426;
	ld.shared.u32 	%r427, [%r44];
	ld.shared.u32 	%r428, [%r43+40];
	ld.shared.u32 	%r429, [%r68+2560];
	add.s32 	%r430, %r429, %r428;
	min.s32 	%r431, %r427, %r430;
	st.shared.u32 	[%r44], %r431;
	ld.shared.u32 	%r432, [%r44+128];
	ld.shared.u32 	%r433, [%r43+40];
	ld.shared.u32 	%r434, [%r68+2688];
	add.s32 	%r435, %r434, %r433;
	min.s32 	%r436, %r432, %r435;
	st.shared.u32 	[%r44+128], %r436;
	ld.shared.u32 	%r437, [%r44+8192];
	ld.shared.u32 	%r438, [%r43+8232];
	add.s32 	%r439, %r429, %r438;
	min.s32 	%r440, %r437, %r439;
	st.shared.u32 	[%r44+8192], %r440;
	ld.shared.u32 	%r441, [%r44+8320];
	ld.shared.u32 	%r442, [%r43+8232];
	add.s32 	%r443, %r434, %r442;
	min.s32 	%r444, %r441, %r443;
	st.shared.u32 	[%r44+8320], %r444;
	bar.sync 	0;
	ld.shared.u32 	%r445, [%r37];
	ld.shared.u32 	%r446, [%r16+44];
	ld.shared.u32 	%r447, [%r36+2816];
	add.s32 	%r448, %r447, %r446;
	min.s32 	%r449, %r445, %r448;
	st.shared.u32 	[%r37], %r449;
	ld.shared.u32 	%r450, [%r37+128];
	ld.shared.u32 	%r451, [%r36+2944];
	add.s32 	%r452, %r451, %r446;
	min.s32 	%r453, %r450, %r452;
	st.shared.u32 	[%r37+128], %r453;
	ld.shared.u32 	%r454, [%r37+8192];
	ld.shared.u32 	%r455, [%r16+8236];
	ld.shared.u32 	%r456, [%r36+2816];
	add.s32 	%r457, %r456, %r455;
	min.s32 	%r458, %r454, %r457;
	st.shared.u32 	[%r37+8192], %r458;
	ld.shared.u32 	%r459, [%r37+8320];
	ld.shared.u32 	%r460, [%r36+2944];
	add.s32 	%r461, %r460, %r455;
	min.s32 	%r462, %r459, %r461;
	st.shared.u32 	[%r37+8320], %r462;
	ld.shared.u32 	%r463, [%r44];
	ld.shared.u32 	%r464, [%r43+44];
	ld.shared.u32 	%r465, [%r68+2816];
	add.s32 	%r466, %r465, %r464;
	min.s32 	%r467, %r463, %r466;
	st.shared.u32 	[%r44], %r467;
	ld.shared.u32 	%r468, [%r44+128];
	ld.shared.u32 	%r469, [%r43+44];
	ld.shared.u32 	%r470, [%r68+2944];
	add.s32 	%r471, %r470, %r469;
	min.s32 	%r472, %r468, %r471;
	st.shared.u32 	[%r44+128], %r472;
	ld.shared.u32 	%r473, [%r44+8192];
	ld.shared.u32 	%r474, [%r43+8236];
	add.s32 	%r475, %r465, %r474;
	min.s32 	%r476, %r473, %r475;
	st.shared.u32 	[%r44+8192], %r476;
	ld.shared.u32 	%r477, [%r44+8320];
	ld.shared.u32 	%r478, [%r43+8236];
	add.s32 	%r479, %r470, %r478;
	min.s32 	%r480, %r477, %r479;
	st.shared.u32 	[%r44+8320], %r480;
	bar.sync 	0;
	ld.shared.u32 	%r481, [%r37];
	ld.shared.u32 	%r482, [%r16+48];
	ld.shared.u32 	%r483, [%r36+3072];
	add.s32 	%r484, %r483, %r482;
	min.s32 	%r485, %r481, %r484;
	st.shared.u32 	[%r37], %r485;
	ld.shared.u32 	%r486, [%r37+128];
	ld.shared.u32 	%r487, [%r36+3200];
	add.s32 	%r488, %r487, %r482;
	min.s32 	%r489, %r486, %r488;
	st.shared.u32 	[%r37+128], %r489;
	ld.shared.u32 	%r490, [%r37+8192];
	ld.shared.u32 	%r491, [%r16+8240];
	ld.shared.u32 	%r492, [%r36+3072];
	add.s32 	%r493, %r492, %r491;
	min.s32 	%r494, %r490, %r493;
	st.shared.u32 	[%r37+8192], %r494;
	ld.shared.u32 	%r495, [%r37+8320];
	ld.shared.u32 	%r496, [%r36+3200];
	add.s32 	%r497, %r496, %r491;
	min.s32 	%r498, %r495, %r497;
	st.shared.u32 	[%r37+8320], %r498;
	ld.shared.u32 	%r499, [%r44];
	ld.shared.u32 	%r500, [%r43+48];
	ld.shared.u32 	%r501, [%r68+3072];
	add.s32 	%r502, %r501, %r500;
	min.s32 	%r503, %r499, %r502;
	st.shared.u32 	[%r44], %r503;
	ld.shared.u32 	%r504, [%r44+128];
	ld.shared.u32 	%r505, [%r43+48];
	ld.shared.u32 	%r506, [%r68+3200];
	add.s32 	%r507, %r506, %r505;
	min.s32 	%r508, %r504, %r507;
	st.shared.u32 	[%r44+128], %r508;
	ld.shared.u32 	%r509, [%r44+8192];
	ld.shared.u32 	%r510, [%r43+8240];
	add.s32 	%r511, %r501, %r510;
	min.s32 	%r512, %r509, %r511;
	st.shared.u32 	[%r44+8192], %r512;
	ld.shared.u32 	%r513, [%r44+8320];
	ld.shared.u32 	%r514, [%r43+8240];
	add.s32 	%r515, %r506, %r514;
	min.s32 	%r516, %r513, %r515;
	st.shared.u32 	[%r44+8320], %r516;
	bar.sync 	0;
	ld.shared.u32 	%r517, [%r37];
	ld.shared.u32 	%r518, [%r16+52];
	ld.shared.u32 	%r519, [%r36+3328];
	add.s32 	%r520, %r519, %r518;
	min.s32 	%r521, %r517, %r520;
	st.shared.u32 	[%r37], %r521;
	ld.shared.u32 	%r522, [%r37+128];
	ld.shared.u32 	%r523, [%r36+3456];
	add.s32 	%r524, %r523, %r518;
	min.s32 	%r525, %r522, %r524;
	st.shared.u32 	[%r37+128], %r525;
	ld.shared.u32 	%r526, [%r37+8192];
	ld.shared.u32 	%r527, [%r16+8244];
	ld.shared.u32 	%r528, [%r36+3328];
	add.s32 	%r529, %r528, %r527;
	min.s32 	%r530, %r526, %r529;
	st.shared.u32 	[%r37+8192], %r530;
	ld.shared.u32 	%r531, [%r37+8320];
	ld.shared.u32 	%r532, [%r36+3456];
	add.s32 	%r533, %r532, %r527;
	min.s32 	%r534, %r531, %r533;
	st.shared.u32 	[%r37+8320], %r534;
	ld.shared.u32 	%r535, [%r44];
	ld.shared.u32 	%r536, [%r43+52];
	ld.shared.u32 	%r537, [%r68+3328];
	add.s32 	%r538, %r537, %r536;
	min.s32 	%r539, %r535, %r538;
	st.shared.u32 	[%r44], %r539;
	ld.shared.u32 	%r540, [%r44+128];
	ld.shared.u32 	%r541, [%r43+52];
	ld.shared.u32 	%r542, [%r68+3456];
	add.s32 	%r543, %r542, %r541;
	min.s32 	%r544, %r540, %r543;
	st.shared.u32 	[%r44+128], %r544;
	ld.shared.u32 	%r545, [%r44+8192];
	ld.shared.u32 	%r546, [%r43+8244];
	add.s32 	%r547, %r537, %r546;
	min.s32 	%r548, %r545, %r547;
	st.shared.u32 	[%r44+8192], %r548;
	ld.shared.u32 	%r549, [%r44+8320];
	ld.shared.u32 	%r550, [%r43+8244];
	add.s32 	%r551, %r542, %r550;
	min.s32 	%r552, %r549, %r551;
	st.shared.u32 	[%r44+8320], %r552;
	bar.sync 	0;
	ld.shared.u32 	%r553, [%r37];
	ld.shared.u32 	%r554, [%r16+56];
	ld.shared.u32 	%r555, [%r36+3584];
	add.s32 	%r556, %r555, %r554;
	min.s32 	%r557, %r553, %r556;
	st.shared.u32 	[%r37], %r557;
	ld.shared.u32 	%r558, [%r37+128];
	ld.shared.u32 	%r559, [%r36+3712];
	add.s32 	%r560, %r559, %r554;
	min.s32 	%r561, %r558, %r560;
	st.shared.u32 	[%r37+128], %r561;
	ld.shared.u32 	%r562, [%r37+8192];
	ld.shared.u32 	%r563, [%r16+8248];
	ld.shared.u32 	%r564, [%r36+3584];
	add.s32 	%r565, %r564, %r563;
	min.s32 	%r566, %r562, %r565;
	st.shared.u32 	[%r37+8192], %r566;
	ld.shared.u32 	%r567, [%r37+8320];
	ld.shared.u32 	%r568, [%r36+3712];
	add.s32 	%r569, %r568, %r563;
	min.s32 	%r570, %r567, %r569;
	st.shared.u32 	[%r37+8320], %r570;
	ld.shared.u32 	%r571, [%r44];
	ld.shared.u32 	%r572, [%r43+56];
	ld.shared.u32 	%r573, [%r68+3584];
	add.s32 	%r574, %r573, %r572;
	min.s32 	%r575, %r571, %r574;
	st.shared.u32 	[%r44], %r575;
	ld.shared.u32 	%r576, [%r44+128];
	ld.shared.u32 	%r577, [%r43+56];
	ld.shared.u32 	%r578, [%r68+3712];
	add.s32 	%r579, %r578, %r577;
	min.s32 	%r580, %r576, %r579;
	st.shared.u32 	[%r44+128], %r580;
	ld.shared.u32 	%r581, [%r44+8192];
	ld.shared.u32 	%r582, [%r43+8248];
	add.s32 	%r583, %r573, %r582;
	min.s32 	%r584, %r581, %r583;
	st.shared.u32 	[%r44+8192], %r584;
	ld.shared.u32 	%r585, [%r44+8320];
	ld.shared.u32 	%r586, [%r43+8248];
	add.s32 	%r587, %r578, %r586;
	min.s32 	%r588, %r585, %r587;
	st.shared.u32 	[%r44+8320], %r588;
	bar.sync 	0;
	ld.shared.u32 	%r589, [%r37];
	ld.shared.u32 	%r590, [%r16+60];
	ld.shared.u32 	%r591, [%r36+3840];
	add.s32 	%r592, %r591, %r590;
	min.s32 	%r593, %r589, %r592;
	st.shared.u32 	[%r37], %r593;
	ld.shared.u32 	%r594, [%r37+128];
	ld.shared.u32 	%r595, [%r36+3968];
	add.s32 	%r596, %r595, %r590;
	min.s32 	%r597, %r594, %r596;
	st.shared.u32 	[%r37+128], %r597;
	ld.shared.u32 	%r598, [%r37+8192];
	ld.shared.u32 	%r599, [%r16+8252];
	ld.shared.u32 	%r600, [%r36+3840];
	add.s32 	%r601, %r600, %r599;
	min.s32 	%r602, %r598, %r601;
	st.shared.u32 	[%r37+8192], %r602;
	ld.shared.u32 	%r603, [%r37+8320];
	ld.shared.u32 	%r604, [%r36+3968];
	add.s32 	%r605, %r604, %r599;
	min.s32 	%r606, %r603, %r605;
	st.shared.u32 	[%r37+8320], %r606;
	ld.shared.u32 	%r607, [%r44];
	ld.shared.u32 	%r608, [%r43+60];
	ld.shared.u32 	%r609, [%r68+3840];
	add.s32 	%r610, %r609, %r608;
	min.s32 	%r611, %r607, %r610;
	st.shared.u32 	[%r44], %r611;
	ld.shared.u32 	%r612, [%r44+128];
	ld.shared.u32 	%r613, [%r43+60];
	ld.shared.u32 	%r614, [%r68+3968];
	add.s32 	%r615, %r614, %r613;
	min.s32 	%r616, %r612, %r615;
	st.shared.u32 	[%r44+128], %r616;
	ld.shared.u32 	%r617, [%r44+8192];
	ld.shared.u32 	%r618, [%r43+8252];
	add.s32 	%r619, %r609, %r618;
	min.s32 	%r620, %r617, %r619;
	st.shared.u32 	[%r44+8192], %r620;
	ld.shared.u32 	%r621, [%r44+8320];
	ld.shared.u32 	%r622, [%r43+8252];
	add.s32 	%r623, %r614, %r622;
	min.s32 	%r624, %r621, %r623;
	st.shared.u32 	[%r44+8320], %r624;
	bar.sync 	0;
	ld.shared.u32 	%r625, [%r37];
	ld.shared.u32 	%r626, [%r16+64];
	ld.shared.u32 	%r627, [%r36+4096];
	add.s32 	%r628, %r627, %r626;
	min.s32 	%r629, %r625, %r628;
	st.shared.u32 	[%r37], %r629;
	ld.shared.u32 	%r630, [%r37+128];
	ld.shared.u32 	%r631, [%r36+4224];
	add.s32 	%r632, %r631, %r626;
	min.s32 	%r633, %r630, %r632;
	st.shared.u32 	[%r37+128], %r633;
	ld.shared.u32 	%r634, [%r37+8192];
	ld.shared.u32 	%r635, [%r16+8256];
	ld.shared.u32 	%r636, [%r36+4096];
	add.s32 	%r637, %r636, %r635;
	min.s32 	%r638, %r634, %r637;
	st.shared.u32 	[%r37+8192], %r638;
	ld.shared.u32 	%r639, [%r37+8320];
	ld.shared.u32 	%r640, [%r36+4224];
	add.s32 	%r641, %r640, %r635;
	min.s32 	%r642, %r639, %r641;
	st.shared.u32 	[%r37+8320], %r642;
	ld.shared.u32 	%r643, [%r44];
	ld.shared.u32 	%r644, [%r43+64];
	ld.shared.u32 	%r645, [%r68+4096];
	add.s32 	%r646, %r645, %r644;
	min.s32 	%r647, %r643, %r646;
	st.shared.u32 	[%r44], %r647;
	ld.shared.u32 	%r648, [%r44+128];
	ld.shared.u32 	%r649, [%r43+64];
	ld.shared.u32 	%r650, [%r68+4224];
	add.s32 	%r651, %r650, %r649;
	min.s32 	%r652, %r648, %r651;
	st.shared.u32 	[%r44+128], %r652;
	ld.shared.u32 	%r653, [%r44+8192];
	ld.shared.u32 	%r654, [%r43+8256];
	add.s32 	%r655, %r645, %r654;
	min.s32 	%r656, %r653, %r655;
	st.shared.u32 	[%r44+8192], %r656;
	ld.shared.u32 	%r657, [%r44+8320];
	ld.shared.u32 	%r658, [%r43+8256];
	add.s32 	%r659, %r650, %r658;
	min.s32 	%r660, %r657, %r659;
	st.shared.u32 	[%r44+8320], %r660;
	bar.sync 	0;
	ld.shared.u32 	%r661, [%r37];
	ld.shared.u32 	%r662, [%r16+68];
	ld.shared.u32 	%r663, [%r36+4352];
	add.s32 	%r664, %r663, %r662;
	min.s32 	%r665, %r661, %r664;
	st.shared.u32 	[%r37], %r665;
	ld.shared.u32 	%r666, [%r37+128];
	ld.shared.u32 	%r667, [%r36+4480];
	add.s32 	%r668, %r667, %r662;
	min.s32 	%r669, %r666, %r668;
	st.shared.u32 	[%r37+128], %r669;
	ld.shared.u32 	%r670, [%r37+8192];
	ld.shared.u32 	%r671, [%r16+8260];
	ld.shared.u32 	%r672, [%r36+4352];
	add.s32 	%r673, %r672, %r671;
	min.s32 	%r674, %r670, %r673;
	st.shared.u32 	[%r37+8192], %r674;
	ld.shared.u32 	%r675, [%r37+8320];
	ld.shared.u32 	%r676, [%r36+4480];
	add.s32 	%r677, %r676, %r671;
	min.s32 	%r678, %r675, %r677;
	st.shared.u32 	[%r37+8320], %r678;
	ld.shared.u32 	%r679, [%r44];
	ld.shared.u32 	%r680, [%r43+68];
	ld.shared.u32 	%r681, [%r68+4352];
	add.s32 	%r682, %r681, %r680;
	min.s32 	%r683, %r679, %r682;
	st.shared.u32 	[%r44], %r683;
	ld.shared.u32 	%r684, [%r44+128];
	ld.shared.u32 	%r685, [%r43+68];
	ld.shared.u32 	%r686, [%r68+4480];
	add.s32 	%r687, %r686, %r685;
	min.s32 	%r688, %r684, %r687;
	st.shared.u32 	[%r44+128], %r688;
	ld.shared.u32 	%r689, [%r44+8192];
	ld.shared.u32 	%r690, [%r43+8260];
	add.s32 	%r691, %r681, %r690;
	min.s32 	%r692, %r689, %r691;
	st.shared.u32 	[%r44+8192], %r692;
	ld.shared.u32 	%r693, [%r44+8320];
	ld.shared.u32 	%r694, [%r43+8260];
	add.s32 	%r695, %r686, %r694;
	min.s32 	%r696, %r693, %r695;
	st.shared.u32 	[%r44+8320], %r696;
	bar.sync 	0;
	ld.shared.u32 	%r697, [%r37];
	ld.shared.u32 	%r698, [%r16+72];
	ld.shared.u32 	%r699, [%r36+4608];
	add.s32 	%r700, %r699, %r698;
	min.s32 	%r701, %r697, %r700;
	st.shared.u32 	[%r37], %r701;
	ld.shared.u32 	%r702, [%r37+128];
	ld.shared.u32 	%r703, [%r36+4736];
	add.s32 	%r704, %r703, %r698;
	min.s32 	%r705, %r702, %r704;
	st.shared.u32 	[%r37+128], %r705;
	ld.shared.u32 	%r706, [%r37+8192];
	ld.shared.u32 	%r707, [%r16+8264];
	ld.shared.u32 	%r708, [%r36+4608];
	add.s32 	%r709, %r708, %r707;
	min.s32 	%r710, %r706, %r709;
	st.shared.u32 	[%r37+8192], %r710;
	ld.shared.u32 	%r711, [%r37+8320];
	ld.shared.u32 	%r712, [%r36+4736];
	add.s32 	%r713, %r712, %r707;
	min.s32 	%r714, %r711, %r713;
	st.shared.u32 	[%r37+8320], %r714;
	ld.shared.u32 	%r715, [%r44];
	ld.shared.u32 	%r716, [%r43+72];
	ld.shared.u32 	%r717, [%r68+4608];
	add.s32 	%r718, %r717, %r716;
	min.s32 	%r719, %r715, %r718;
	st.shared.u32 	[%r44], %r719;
	ld.shared.u32 	%r720, [%r44+128];
	ld.shared.u32 	%r721, [%r43+72];
	ld.shared.u32 	%r722, [%r68+4736];
	add.s32 	%r723, %r722, %r721;
	min.s32 	%r724, %r720, %r723;
	st.shared.u32 	[%r44+128], %r724;
	ld.shared.u32 	%r725, [%r44+8192];
	ld.shared.u32 	%r726, [%r43+8264];
	add.s32 	%r727, %r717, %r726;
	min.s32 	%r728, %r725, %r727;
	st.shared.u32 	[%r44+8192], %r728;
	ld.shared.u32 	%r729, [%r44+8320];
	ld.shared.u32 	%r730, [%r43+8264];
	add.s32 	%r731, %r722, %r730;
	min.s32 	%r732, %r729, %r731;
	st.shared.u32 	[%r44+8320], %r732;
	bar.sync 	0;
	ld.shared.u32 	%r733, [%r37];
	ld.shared.u32 	%r734, [%r16+76];
	ld.shared.u32 	%r735, [%r36+4864];
	add.s32 	%r736, %r735, %r734;
	min.s32 	%r737, %r733, %r736;
	st.shared.u32 	[%r37], %r737;
	ld.shared.u32 	%r738, [%r37+128];
	ld.shared.u32 	%r739, [%r36+4992];
	add.s32 	%r740, %r739, %r734;
	min.s32 	%r741, %r738, %r740;
	st.shared.u32 	[%r37+128], %r741;
	ld.shared.u32 	%r742, [%r37+8192];
	ld.shared.u32 	%r743, [%r16+8268];
	ld.shared.u32 	%r744, [%r36+4864];
	add.s32 	%r745, %r744, %r743;
	min.s32 	%r746, %r742, %r745;
	st.shared.u32 	[%r37+8192], %r746;
	ld.shared.u32 	%r747, [%r37+8320];
	ld.shared.u32 	%r748, [%r36+4992];
	add.s32 	%r749, %r748, %r743;
	min.s32 	%r750, %r747, %r749;
	st.shared.u32 	[%r37+8320], %r750;
	ld.shared.u32 	%r751, [%r44];
	ld.shared.u32 	%r752, [%r43+76];
	ld.shared.u32 	%r753, [%r68+4864];
	add.s32 	%r754, %r753, %r752;
	min.s32 	%r755, %r751, %r754;
	st.shared.u32 	[%r44], %r755;
	ld.shared.u32 	%r756, [%r44+128];
	ld.shared.u32 	%r757, [%r43+76];
	ld.shared.u32 	%r758, [%r68+4992];
	add.s32 	%r759, %r758, %r757;
	min.s32 	%r760, %r756, %r759;
	st.shared.u32 	[%r44+128], %r760;
	ld.shared.u32 	%r761, [%r44+8192];
	ld.shared.u32 	%r762, [%r43+8268];
	add.s32 	%r763, %r753, %r762;
	min.s32 	%r764, %r761, %r763;
	st.shared.u32 	[%r44+8192], %r764;
	ld.shared.u32 	%r765, [%r44+8320];
	ld.shared.u32 	%r766, [%r43+8268];
	add.s32 	%r767, %r758, %r766;
	min.s32 	%r768, %r765, %r767;
	st.shared.u32 	[%r44+8320], %r768;
	bar.sync 	0;
	ld.shared.u32 	%r769, [%r37];
	ld.shared.u32 	%r770, [%r16+80];
	ld.shared.u32 	%r771, [%r36+5120];
	add.s32 	%r772, %r771, %r770;
	min.s32 	%r773, %r769, %r772;
	st.shared.u32 	[%r37], %r773;
	ld.shared.u32 	%r774, [%r37+128];
	ld.shared.u32 	%r775, [%r36+5248];
	add.s32 	%r776, %r775, %r770;
	min.s32 	%r777, %r774, %r776;
	st.shared.u32 	[%r37+128], %r777;
	ld.shared.u32 	%r778, [%r37+8192];
	ld.shared.u32 	%r779, [%r16+8272];
	ld.shared.u32 	%r780, [%r36+5120];
	add.s32 	%r781, %r780, %r779;
	min.s32 	%r782, %r778, %r781;
	st.shared.u32 	[%r37+8192], %r782;
	ld.shared.u32 	%r783, [%r37+8320];
	ld.shared.u32 	%r784, [%r36+5248];
	add.s32 	%r785, %r784, %r779;
	min.s32 	%r786, %r783, %r785;
	st.shared.u32 	[%r37+8320], %r786;
	ld.shared.u32 	%r787, [%r44];
	ld.shared.u32 	%r788, [%r43+80];
	ld.shared.u32 	%r789, [%r68+5120];
	add.s32 	%r790, %r789, %r788;
	min.s32 	%r791, %r787, %r790;
	st.shared.u32 	[%r44], %r791;
	ld.shared.u32 	%r792, [%r44+128];
	ld.shared.u32 	%r793, [%r43+80];
	ld.shared.u32 	%r794, [%r68+5248];
	add.s32 	%r795, %r794, %r793;
	min.s32 	%r796, %r792, %r795;
	st.shared.u32 	[%r44+128], %r796;
	ld.shared.u32 	%r797, [%r44+8192];
	ld.shared.u32 	%r798, [%r43+8272];
	add.s32 	%r799, %r789, %r798;
	min.s32 	%r800, %r797, %r799;
	st.shared.u32 	[%r44+8192], %r800;
	ld.shared.u32 	%r801, [%r44+8320];
	ld.shared.u32 	%r802, [%r43+8272];
	add.s32 	%r803, %r794, %r802;
	min.s32 	%r804, %r801, %r803;
	st.shared.u32 	[%r44+8320], %r804;
	bar.sync 	0;
	ld.shared.u32 	%r805, [%r37];
	ld.shared.u32 	%r806, [%r16+84];
	ld.shared.u32 	%r807, [%r36+5376];
	add.s32 	%r808, %r807, %r806;
	min.s32 	%r809, %r805, %r808;
	st.shared.u32 	[%r37], %r809;
	ld.shared.u32 	%r810, [%r37+128];
	ld.shared.u32 	%r811, [%r36+5504];
	add.s32 	%r812, %r811, %r806;
	min.s32 	%r813, %r810, %r812;
	st.shared.u32 	[%r37+128], %r813;
	ld.shared.u32 	%r814, [%r37+8192];
	ld.shared.u32 	%r815, [%r16+8276];
	ld.shared.u32 	%r816, [%r36+5376];
	add.s32 	%r817, %r816, %r815;
	min.s32 	%r818, %r814, %r817;
	st.shared.u32 	[%r37+8192], %r818;
	ld.shared.u32 	%r819, [%r37+8320];
	ld.shared.u32 	%r820, [%r36+5504];
	add.s32 	%r821, %r820, %r815;
	min.s32 	%r822, %r819, %r821;
	st.shared.u32 	[%r37+8320], %r822;
	ld.shared.u32 	%r823, [%r44];
	ld.shared.u32 	%r824, [%r43+84];
	ld.shared.u32 	%r825, [%r68+5376];
	add.s32 	%r826, %r825, %r824;
	min.s32 	%r827, %r823, %r826;
	st.shared.u32 	[%r44], %r827;
	ld.shared.u32 	%r828, [%r44+128];
	ld.shared.u32 	%r829, [%r43+84];
	ld.shared.u32 	%r830, [%r68+5504];
	add.s32 	%r831, %r830, %r829;
	min.s32 	%r832, %r828, %r831;
	st.shared.u32 	[%r44+128], %r832;
	ld.shared.u32 	%r833, [%r44+8192];
	ld.shared.u32 	%r834, [%r43+8276];
	add.s32 	%r835, %r825, %r834;
	min.s32 	%r836, %r833, %r835;
	st.shared.u32 	[%r44+8192], %r836;
	ld.shared.u32 	%r837, [%r44+8320];
	ld.shared.u32 	%r838, [%r43+8276];
	add.s32 	%r839, %r830, %r838;
	min.s32 	%r840, %r837, %r839;
	st.shared.u32 	[%r44+8320], %r840;
	bar.sync 	0;
	ld.shared.u32 	%r841, [%r37];
	ld.shared.u32 	%r842, [%r16+88];
	ld.shared.u32 	%r843, [%r36+5632];
	add.s32 	%r844, %r843, %r842;
	min.s32 	%r845, %r841, %r844;
	st.shared.u32 	[%r37], %r845;
	ld.shared.u32 	%r846, [%r37+128];
	ld.shared.u32 	%r847, [%r36+5760];
	add.s32 	%r848, %r847, %r842;
	min.s32 	%r849, %r846, %r848;
	st.shared.u32 	[%r37+128], %r849;
	ld.shared.u32 	%r850, [%r37+8192];
	ld.shared.u32 	%r851, [%r16+8280];
	ld.shared.u32 	%r852, [%r36+5632];
	add.s32 	%r853, %r852, %r851;
	min.s32 	%r854, %r850, %r853;
	st.shared.u32 	[%r37+8192], %r854;
	ld.shared.u32 	%r855, [%r37+8320];
	ld.shared.u32 	%r856, [%r36+5760];
	add.s32 	%r857, %r856, %r851;
	min.s32 	%r858, %r855, %r857;
	st.shared.u32 	[%r37+8320], %r858;
	ld.shared.u32 	%r859, [%r44];
	ld.shared.u32 	%r860, [%r43+88];
	ld.shared.u32 	%r861, [%r68+5632];
	add.s32 	%r862, %r861, %r860;
	min.s32 	%r863, %r859, %r862;
	st.shared.u32 	[%r44], %r863;
	ld.shared.u32 	%r864, [%r44+128];
	ld.shared.u32 	%r865, [%r43+88];
	ld.shared.u32 	%r866, [%r68+5760];
	add.s32 	%r867, %r866, %r865;
	min.s32 	%r868, %r864, %r867;
	st.shared.u32 	[%r44+128], %r868;
	ld.shared.u32 	%r869, [%r44+8192];
	ld.shared.u32 	%r870, [%r43+8280];
	add.s32 	%r871, %r861, %r870;
	min.s32 	%r872, %r869, %r871;
	st.shared.u32 	[%r44+8192], %r872;
	ld.shared.u32 	%r873, [%r44+8320];
	ld.shared.u32 	%r874, [%r43+8280];
	add.s32 	%r875, %r866, %r874;
	min.s32 	%r876, %r873, %r875;
	st.shared.u32 	[%r44+8320], %r876;
	bar.sync 	0;
	ld.shared.u32 	%r877, [%r37];
	ld.shared.u32 	%r878, [%r16+92];
	ld.shared.u32 	%r879, [%r36+5888];
	add.s32 	%r880, %r879, %r878;
	min.s32 	%r881, %r877, %r880;
	st.shared.u32 	[%r37], %r881;
	ld.shared.u32 	%r882, [%r37+128];
	ld.shared.u32 	%r883, [%r36+6016];
	add.s32 	%r884, %r883, %r878;
	min.s32 	%r885, %r882, %r884;
	st.shared.u32 	[%r37+128], %r885;
	ld.shared.u32 	%r886, [%r37+8192];
	ld.shared.u32 	%r887, [%r16+8284];
	ld.shared.u32 	%r888, [%r36+5888];
	add.s32 	%r889, %r888, %r887;
	min.s32 	%r890, %r886, %r889;
	st.shared.u32 	[%r37+8192], %r890;
	ld.shared.u32 	%r891, [%r37+8320];
	ld.shared.u32 	%r892, [%r36+6016];
	add.s32 	%r893, %r892, %r887;
	min.s32 	%r894, %r891, %r893;
	st.shared.u32 	[%r37+8320], %r894;
	ld.shared.u32 	%r895, [%r44];
	ld.shared.u32 	%r896, [%r43+92];
	ld.shared.u32 	%r897, [%r68+5888];
	add.s32 	%r898, %r897, %r896;
	min.s32 	%r899, %r895, %r898;
	st.shared.u32 	[%r44], %r899;
	ld.shared.u32 	%r900, [%r44+128];
	ld.shared.u32 	%r901, [%r43+92];
	ld.shared.u32 	%r902, [%r68+6016];
	add.s32 	%r903, %r902, %r901;
	min.s32 	%r904, %r900, %r903;
	st.shared.u32 	[%r44+128], %r904;
	ld.shared.u32 	%r905, [%r44+8192];
	ld.shared.u32 	%r906, [%r43+8284];
	add.s32 	%r907, %r897, %r906;
	min.s32 	%r908, %r905, %r907;
	st.shared.u32 	[%r44+8192], %r908;
	ld.shared.u32 	%r909, [%r44+8320];
	ld.shared.u32 	%r910, [%r43+8284];
	add.s32 	%r911, %r902, %r910;
	min.s32 	%r912, %r909, %r911;
	st.shared.u32 	[%r44+8320], %r912;
	bar.sync 	0;
	ld.shared.u32 	%r913, [%r37];
	ld.shared.u32 	%r914, [%r16+96];
	ld.shared.u32 	%r915, [%r36+6144];
	add.s32 	%r916, %r915, %r914;
	min.s32 	%r917, %r913, %r916;
	st.shared.u32 	[%r37], %r917;
	ld.shared.u32 	%r918, [%r37+128];
	ld.shared.u32 	%r919, [%r36+6272];
	add.s32 	%r920, %r919, %r914;
	min.s32 	%r921, %r918, %r920;
	st.shared.u32 	[%r37+128], %r921;
	ld.shared.u32 	%r922, [%r37+8192];
	ld.shared.u32 	%r923, [%r16+8288];
	ld.shared.u32 	%r924, [%r36+6144];
	add.s32 	%r925, %r924, %r923;
	min.s32 	%r926, %r922, %r925;
	st.shared.u32 	[%r37+8192], %r926;
	ld.shared.u32 	%r927, [%r37+8320];
	ld.shared.u32 	%r928, [%r36+6272];
	add.s32 	%r929, %r928, %r923;
	min.s32 	%r930, %r927, %r929;
	st.shared.u32 	[%r37+8320], %r930;
	ld.shared.u32 	%r931, [%r44];
	ld.shared.u32 	%r932, [%r43+96];
	ld.shared.u32 	%r933, [%r68+6144];
	add.s32 	%r934, %r933, %r932;
	min.s32 	%r935, %r931, %r934;
	st.shared.u32 	[%r44], %r935;
	ld.shared.u32 	%r936, [%r44+128];
	ld.shared.u32 	%r937, [%r43+96];
	ld.shared.u32 	%r938, [%r68+6272];
	add.s32 	%r939, %r938, %r937;
	min.s32 	%r940, %r936, %r939;
	st.shared.u32 	[%r44+128], %r940;
	ld.shared.u32 	%r941, [%r44+8192];
	ld.shared.u32 	%r942, [%r43+8288];
	add.s32 	%r943, %r933, %r942;
	min.s32 	%r944, %r941, %r943;
	st.shared.u32 	[%r44+8192], %r944;
	ld.shared.u32 	%r945, [%r44+8320];
	ld.shared.u32 	%r946, [%r43+8288];
	add.s32 	%r947, %r938, %r946;
	min.s32 	%r948, %r945, %r947;
	st.shared.u32 	[%r44+8320], %r948;
	bar.sync 	0;
	ld.shared.u32 	%r949, [%r37];
	ld.shared.u32 	%r950, [%r16+100];
	ld.shared.u32 	%r951, [%r36+6400];
	add.s32 	%r952, %r951, %r950;
	min.s32 	%r953, %r949, %r952;
	st.shared.u32 	[%r37], %r953;
	ld.shared.u32 	%r954, [%r37+128];
	ld.shared.u32 	%r955, [%r36+6528];
	add.s32 	%r956, %r955, %r950;
	min.s32 	%r957, %r954, %r956;
	st.shared.u32 	[%r37+128], %r957;
	ld.shared.u32 	%r958, [%r37+8192];
	ld.shared.u32 	%r959, [%r16+8292];
	ld.shared.u32 	%r960, [%r36+6400];
	add.s32 	%r961, %r960, %r959;
	min.s32 	%r962, %r958, %r961;
	st.shared.u32 	[%r37+8192], %r962;
	ld.shared.u32 	%r963, [%r37+8320];
	ld.shared.u32 	%r964, [%r36+6528];
	add.s32 	%r965, %r964, %r959;
	min.s32 	%r966, %r963, %r965;
	st.shared.u32 	[%r37+8320], %r966;
	ld.shared.u32 	%r967, [%r44];
	ld.shared.u32 	%r968, [%r43+100];
	ld.shared.u32 	%r969, [%r68+6400];
	add.s32 	%r970, %r969, %r968;
	min.s32 	%r971, %r967, %r970;
	st.shared.u32 	[%r44], %r971;
	ld.shared.u32 	%r972, [%r44+128];
	ld.shared.u32 	%r973, [%r43+100];
	ld.shared.u32 	%r974, [%r68+6528];
	add.s32 	%r975, %r974, %r973;
	min.s32 	%r976, %r972, %r975;
	st.shared.u32 	[%r44+128], %r976;
	ld.shared.u32 	%r977, [%r44+8192];
	ld.shared.u32 	%r978, [%r43+8292];
	add.s32 	%r979, %r969, %r978;
	min.s32 	%r980, %r977, %r979;
	st.shared.u32 	[%r44+8192], %r980;
	ld.shared.u32 	%r981, [%r44+8320];
	ld.shared.u32 	%r982, [%r43+8292];
	add.s32 	%r983, %r974, %r982;
	min.s32 	%r984, %r981, %r983;
	st.shared.u32 	[%r44+8320], %r984;
	bar.sync 	0;
	ld.shared.u32 	%r985, [%r37];
	ld.shared.u32 	%r986, [%r16+104];
	ld.shared.u32 	%r987, [%r36+6656];
	add.s32 	%r988, %r987, %r986;
	min.s32 	%r989, %r985, %r988;
	st.shared.u32 	[%r37], %r989;
	ld.shared.u32 	%r990, [%r37+128];
	ld.shared.u32 	%r991, [%r36+6784];
	add.s32 	%r992, %r991, %r986;
	min.s32 	%r993, %r990, %r992;
	st.shared.u32 	[%r37+128], %r993;
	ld.shared.u32 	%r994, [%r37+8192];
	ld.shared.u32 	%r995, [%r16+8296];
	ld.shared.u32 	%r996, [%r36+6656];
	add.s32 	%r997, %r996, %r995;
	min.s32 	%r998, %r994, %r997;
	st.shared.u32 	[%r37+8192], %r998;
	ld.shared.u32 	%r999, [%r37+8320];
	ld.shared.u32 	%r1000, [%r36+6784];
	add.s32 	%r1001, %r1000, %r995;
	min.s32 	%r1002, %r999, %r1001;
	st.shared.u32 	[%r37+8320], %r1002;
	ld.shared.u32 	%r1003, [%r44];
	ld.shared.u32 	%r1004, [%r43+104];
	ld.shared.u32 	%r1005, [%r68+6656];
	add.s32 	%r1006, %r1005, %r1004;
	min.s32 	%r1007, %r1003, %r1006;
	st.shared.u32 	[%r44], %r1007;
	ld.shared.u32 	%r1008, [%r44+128];
	ld.shared.u32 	%r1009, [%r43+104];
	ld.shared.u32 	%r1010, [%r68+6784];
	add.s32 	%r1011, %r1010, %r1009;
	min.s32 	%r1012, %r1008, %r1011;
	st.shared.u32 	[%r44+128], %r1012;
	ld.shared.u32 	%r1013, [%r44+8192];
	ld.shared.u32 	%r1014, [%r43+8296];
	add.s32 	%r1015, %r1005, %r1014;
	min.s32 	%r1016, %r1013, %r1015;
	st.shared.u32 	[%r44+8192], %r1016;
	ld.shared.u32 	%r1017, [%r44+8320];
	ld.shared.u32 	%r1018, [%r43+8296];
	add.s32 	%r1019, %r1010, %r1018;
	min.s32 	%r1020, %r1017, %r1019;
	st.shared.u32 	[%r44+8320], %r1020;
	bar.sync 	0;
	ld.shared.u32 	%r1021, [%r37];
	ld.shared.u32 	%r1022, [%r16+108];
	ld.shared.u32 	%r1023, [%r36+6912];
	add.s32 	%r1024, %r1023, %r1022;
	min.s32 	%r1025, %r1021, %r1024;
	st.shared.u32 	[%r37], %r1025;
	ld.shared.u32 	%r1026, [%r37+128];
	ld.shared.u32 	%r1027, [%r36+7040];
	add.s32 	%r1028, %r1027, %r1022;
	min.s32 	%r1029, %r1026, %r1028;
	st.shared.u32 	[%r37+128], %r1029;
	ld.shared.u32 	%r1030, [%r37+8192];
	ld.shared.u32 	%r1031, [%r16+8300];
	ld.shared.u32 	%r1032, [%r36+6912];
	add.s32 	%r1033, %r1032, %r1031;
	min.s32 	%r1034, %r1030, %r1033;
	st.shared.u32 	[%r37+8192], %r1034;
	ld.shared.u32 	%r1035, [%r37+8320];
	ld.shared.u32 	%r1036, [%r36+7040];
	add.s32 	%r1037, %r1036, %r1031;
	min.s32 	%r1038, %r1035, %r1037;
	st.shared.u32 	[%r37+8320], %r1038;
	ld.shared.u32 	%r1039, [%r44];
	ld.shared.u32 	%r1040, [%r43+108];
	ld.shared.u32 	%r1041, [%r68+6912];
	add.s32 	%r1042, %r1041, %r1040;
	min.s32 	%r1043, %r1039, %r1042;
	st.shared.u32 	[%r44], %r1043;
	ld.shared.u32 	%r1044, [%r44+128];
	ld.shared.u32 	%r1045, [%r43+108];
	ld.shared.u32 	%r1046, [%r68+7040];
	add.s32 	%r1047, %r1046, %r1045;
	min.s32 	%r1048, %r1044, %r1047;
	st.shared.u32 	[%r44+128], %r1048;
	ld.shared.u32 	%r1049, [%r44+8192];
	ld.shared.u32 	%r1050, [%r43+8300];
	add.s32 	%r1051, %r1041, %r1050;
	min.s32 	%r1052, %r1049, %r1051;
	st.shared.u32 	[%r44+8192], %r1052;
	ld.shared.u32 	%r1053, [%r44+8320];
	ld.shared.u32 	%r1054, [%r43+8300];
	add.s32 	%r1055, %r1046, %r1054;
	min.s32 	%r1056, %r1053, %r1055;
	st.shared.u32 	[%r44+8320], %r1056;
	bar.sync 	0;
	ld.shared.u32 	%r1057, [%r37];
	ld.shared.u32 	%r1058, [%r16+112];
	ld.shared.u32 	%r1059, [%r36+7168];
	add.s32 	%r1060, %r1059, %r1058;
	min.s32 	%r1061, %r1057, %r1060;
	st.shared.u32 	[%r37], %r1061;
	ld.shared.u32 	%r1062, [%r37+128];
	ld.shared.u32 	%r1063, [%r36+7296];
	add.s32 	%r1064, %r1063, %r1058;
	min.s32 	%r1065, %r1062, %r1064;
	st.shared.u32 	[%r37+128], %r1065;
	ld.shared.u32 	%r1066, [%r37+8192];
	ld.shared.u32 	%r1067, [%r16+8304];
	ld.shared.u32 	%r1068, [%r36+7168];
	add.s32 	%r1069, %r1068, %r1067;
	min.s32 	%r1070, %r1066, %r1069;
	st.shared.u32 	[%r37+8192], %r1070;
	ld.shared.u32 	%r1071, [%r37+8320];
	ld.shared.u32 	%r1072, [%r36+7296];
	add.s32 	%r1073, %r1072, %r1067;
	min.s32 	%r1074, %r1071, %r1073;
	st.shared.u32 	[%r37+8320], %r1074;
	ld.shared.u32 	%r1075, [%r44];
	ld.shared.u32 	%r1076, [%r43+112];
	ld.shared.u32 	%r1077, [%r68+7168];
	add.s32 	%r1078, %r1077, %r1076;
	min.s32 	%r1079, %r1075, %r1078;
	st.shared.u32 	[%r44], %r1079;
	ld.shared.u32 	%r1080, [%r44+128];
	ld.shared.u32 	%r1081, [%r43+112];
	ld.shared.u32 	%r1082, [%r68+7296];
	add.s32 	%r1083, %r1082, %r1081;
	min.s32 	%r1084, %r1080, %r1083;
	st.shared.u32 	[%r44+128], %r1084;
	ld.shared.u32 	%r1085, [%r44+8192];
	ld.shared.u32 	%r1086, [%r43+8304];
	add.s32 	%r1087, %r1077, %r1086;
	min.s32 	%r1088, %r1085, %r1087;
	st.shared.u32 	[%r44+8192], %r1088;
	ld.shared.u32 	%r1089, [%r44+8320];
	ld.shared.u32 	%r1090, [%r43+8304];
	add.s32 	%r1091, %r1082, %r1090;
	min.s32 	%r1092, %r1089, %r1091;
	st.shared.u32 	[%r44+8320], %r1092;
	bar.sync 	0;
	ld.shared.u32 	%r1093, [%r37];
	ld.shared.u32 	%r1094, [%r16+116];
	ld.shared.u32 	%r1095, [%r36+7424];
	add.s32 	%r1096, %r1095, %r1094;
	min.s32 	%r1097, %r1093, %r1096;
	st.shared.u32 	[%r37], %r1097;
	ld.shared.u32 	%r1098, [%r37+128];
	ld.shared.u32 	%r1099, [%r36+7552];
	add.s32 	%r1100, %r1099, %r1094;
	min.s32 	%r1101, %r1098, %r1100;
	st.shared.u32 	[%r37+128], %r1101;
	ld.shared.u32 	%r1102, [%r37+8192];
	ld.shared.u32 	%r1103, [%r16+8308];
	ld.shared.u32 	%r1104, [%r36+7424];
	add.s32 	%r1105, %r1104, %r1103;
	min.s32 	%r1106, %r1102, %r1105;
	st.shared.u32 	[%r37+8192], %r1106;
	ld.shared.u32 	%r1107, [%r37+8320];
	ld.shared.u32 	%r1108, [%r36+7552];
	add.s32 	%r1109, %r1108, %r1103;
	min.s32 	%r1110, %r1107, %r1109;
	st.shared.u32 	[%r37+8320], %r1110;
	ld.shared.u32 	%r1111, [%r44];
	ld.shared.u32 	%r1112, [%r43+116];
	ld.shared.u32 	%r1113, [%r68+7424];
	add.s32 	%r1114, %r1113, %r1112;
	min.s32 	%r1115, %r1111, %r1114;
	st.shared.u32 	[%r44], %r1115;
	ld.shared.u32 	%r1116, [%r44+128];
	ld.shared.u32 	%r1117, [%r43+116];
	ld.shared.u32 	%r1118, [%r68+7552];
	add.s32 	%r1119, %r1118, %r1117;
	min.s32 	%r1120, %r1116, %r1119;
	st.shared.u32 	[%r44+128], %r1120;
	ld.shared.u32 	%r1121, [%r44+8192];
	ld.shared.u32 	%r1122, [%r43+8308];
	add.s32 	%r1123, %r1113, %r1122;
	min.s32 	%r1124, %r1121, %r1123;
	st.shared.u32 	[%r44+8192], %r1124;
	ld.shared.u32 	%r1125, [%r44+8320];
	ld.shared.u32 	%r1126, [%r43+8308];
	add.s32 	%r1127, %r1118, %r1126;
	min.s32 	%r1128, %r1125, %r1127;
	st.shared.u32 	[%r44+8320], %r1128;
	bar.sync 	0;
	ld.shared.u32 	%r1129, [%r37];
	ld.shared.u32 	%r1130, [%r16+120];
	ld.shared.u32 	%r1131, [%r36+7680];
	add.s32 	%r1132, %r1131, %r1130;
	min.s32 	%r1133, %r1129, %r1132;
	st.shared.u32 	[%r37], %r1133;
	ld.shared.u32 	%r1134, [%r37+128];
	ld.shared.u32 	%r1135, [%r36+7808];
	add.s32 	%r1136, %r1135, %r1130;
	min.s32 	%r1137, %r1134, %r1136;
	st.shared.u32 	[%r37+128], %r1137;
	ld.shared.u32 	%r1138, [%r37+8192];
	ld.shared.u32 	%r1139, [%r16+8312];
	ld.shared.u32 	%r1140, [%r36+7680];
	add.s32 	%r1141, %r1140, %r1139;
	min.s32 	%r1142, %r1138, %r1141;
	st.shared.u32 	[%r37+8192], %r1142;
	ld.shared.u32 	%r1143, [%r37+8320];
	ld.shared.u32 	%r1144, [%r36+7808];
	add.s32 	%r1145, %r1144, %r1139;
	min.s32 	%r1146, %r1143, %r1145;
	st.shared.u32 	[%r37+8320], %r1146;
	ld.shared.u32 	%r1147, [%r44];
	ld.shared.u32 	%r1148, [%r43+120];
	ld.shared.u32 	%r1149, [%r68+7680];
	add.s32 	%r1150, %r1149, %r1148;
	min.s32 	%r1151, %r1147, %r1150;
	st.shared.u32 	[%r44], %r1151;
	ld.shared.u32 	%r1152, [%r44+128];
	ld.shared.u32 	%r1153, [%r43+120];
	ld.shared.u32 	%r1154, [%r68+7808];
	add.s32 	%r1155, %r1154, %r1153;
	min.s32 	%r1156, %r1152, %r1155;
	st.shared.u32 	[%r44+128], %r1156;
	ld.shared.u32 	%r1157, [%r44+8192];
	ld.shared.u32 	%r1158, [%r43+8312];
	add.s32 	%r1159, %r1149, %r1158;
	min.s32 	%r1160, %r1157, %r1159;
	st.shared.u32 	[%r44+8192], %r1160;
	ld.shared.u32 	%r1161, [%r44+8320];
	ld.shared.u32 	%r1162, [%r43+8312];
	add.s32 	%r1163, %r1154, %r1162;
	min.s32 	%r1164, %r1161, %r1163;
	st.shared.u32 	[%r44+8320], %r1164;
	bar.sync 	0;
	ld.shared.u32 	%r1165, [%r37];
	ld.shared.u32 	%r1166, [%r16+124];
	ld.shared.u32 	%r1167, [%r36+7936];
	add.s32 	%r1168, %r1167, %r1166;
	min.s32 	%r1169, %r1165, %r1168;
	st.shared.u32 	[%r37], %r1169;
	ld.shared.u32 	%r1170, [%r37+128];
	ld.shared.u32 	%r1171, [%r36+8064];
	add.s32 	%r1172, %r1171, %r1166;
	min.s32 	%r1173, %r1170, %r1172;
	st.shared.u32 	[%r37+128], %r1173;
	ld.shared.u32 	%r1174, [%r37+8192];
	ld.shared.u32 	%r1175, [%r16+8316];
	ld.shared.u32 	%r1176, [%r36+7936];
	add.s32 	%r1177, %r1176, %r1175;
	min.s32 	%r1178, %r1174, %r1177;
	st.shared.u32 	[%r37+8192], %r1178;
	ld.shared.u32 	%r1179, [%r37+8320];
	ld.shared.u32 	%r1180, [%r36+8064];
	add.s32 	%r1181, %r1180, %r1175;
	min.s32 	%r1182, %r1179, %r1181;
	st.shared.u32 	[%r37+8320], %r1182;
	ld.shared.u32 	%r1183, [%r44];
	ld.shared.u32 	%r1184, [%r43+124];
	ld.shared.u32 	%r1185, [%r68+7936];
	add.s32 	%r1186, %r1185, %r1184;
	min.s32 	%r1187, %r1183, %r1186;
	st.shared.u32 	[%r44], %r1187;
	ld.shared.u32 	%r1188, [%r44+128];
	ld.shared.u32 	%r1189, [%r43+124];
	ld.shared.u32 	%r1190, [%r68+8064];
	add.s32 	%r1191, %r1190, %r1189;
	min.s32 	%r1192, %r1188, %r1191;
	st.shared.u32 	[%r44+128], %r1192;
	ld.shared.u32 	%r1193, [%r44+8192];
	ld.shared.u32 	%r1194, [%r43+8316];
	add.s32 	%r1195, %r1185, %r1194;
	min.s32 	%r1196, %r1193, %r1195;
	st.shared.u32 	[%r44+8192], %r1196;
	ld.shared.u32 	%r1197, [%r44+8320];
	ld.shared.u32 	%r1198, [%r43+8316];
	add.s32 	%r1199, %r1190, %r1198;
	min.s32 	%r1200, %r1197, %r1199;
	st.shared.u32 	[%r44+8320], %r1200;
	bar.sync 	0;
	ld.shared.u32 	%r1201, [%r37];
	ld.shared.u32 	%r1202, [%r16+128];
	ld.shared.u32 	%r1203, [%r36+8192];
	add.s32 	%r1204, %r1203, %r1202;
	min.s32 	%r1205, %r1201, %r1204;
	st.shared.u32 	[%r37], %r1205;
	ld.shared.u32 	%r1206, [%r37+128];
	ld.shared.u32 	%r1207, [%r36+8320];
	add.s32 	%r1208, %r1207, %r1202;
	min.s32 	%r1209, %r1206, %r1208;
	st.shared.u32 	[%r37+128], %r1209;
	ld.shared.u32 	%r1210, [%r37+8192];
	ld.shared.u32 	%r1211, [%r16+8320];
	ld.shared.u32 	%r1212, [%r36+8192];
	add.s32 	%r1213, %r1212, %r1211;
	min.s32 	%r1214, %r1210, %r1213;
	st.shared.u32 	[%r37+8192], %r1214;
	ld.shared.u32 	%r1215, [%r37+8320];
	ld.shared.u32 	%r1216, [%r36+8320];
	add.s32 	%r1217, %r1216, %r1211;
	min.s32 	%r1218, %r1215, %r1217;
	st.shared.u32 	[%r37+8320], %r1218;
	ld.shared.u32 	%r1219, [%r44];
	ld.shared.u32 	%r1220, [%r43+128];
	ld.shared.u32 	%r1221, [%r68+8192];
	add.s32 	%r1222, %r1221, %r1220;
	min.s32 	%r1223, %r1219, %r1222;
	st.shared.u32 	[%r44], %r1223;
	ld.shared.u32 	%r1224, [%r44+128];
	ld.shared.u32 	%r1225, [%r43+128];
	ld.shared.u32 	%r1226, [%r68+8320];
	add.s32 	%r1227, %r1226, %r1225;
	min.s32 	%r1228, %r1224, %r1227;
	st.shared.u32 	[%r44+128], %r1228;
	ld.shared.u32 	%r1229, [%r44+8192];
	ld.shared.u32 	%r1230, [%r43+8320];
	add.s32 	%r1231, %r1221, %r1230;
	min.s32 	%r1232, %r1229, %r1231;
	st.shared.u32 	[%r44+8192], %r1232;
	ld.shared.u32 	%r1233, [%r44+8320];
	ld.shared.u32 	%r1234, [%r43+8320];
	add.s32 	%r1235, %r1226, %r1234;
	min.s32 	%r1236, %r1233, %r1235;
	st.shared.u32 	[%r44+8320], %r1236;
	bar.sync 	0;
	ld.shared.u32 	%r1237, [%r37];
	ld.shared.u32 	%r1238, [%r16+132];
	ld.shared.u32 	%r1239, [%r36+8448];
	add.s32 	%r1240, %r1239, %r1238;
	min.s32 	%r1241, %r1237, %r1240;
	st.shared.u32 	[%r37], %r1241;
	ld.shared.u32 	%r1242, [%r37+128];
	ld.shared.u32 	%r1243, [%r36+8576];
	add.s32 	%r1244, %r1243, %r1238;
	min.s32 	%r1245, %r1242, %r1244;
	st.shared.u32 	[%r37+128], %r1245;
	ld.shared.u32 	%r1246, [%r37+8192];
	ld.shared.u32 	%r1247, [%r16+8324];
	ld.shared.u32 	%r1248, [%r36+8448];
	add.s32 	%r1249, %r1248, %r1247;
	min.s32 	%r1250, %r1246, %r1249;
	st.shared.u32 	[%r37+8192], %r1250;
	ld.shared.u32 	%r1251, [%r37+8320];
	ld.shared.u32 	%r1252, [%r36+8576];
	add.s32 	%r1253, %r1252, %r1247;
	min.s32 	%r1254, %r1251, %r1253;
	st.shared.u32 	[%r37+8320], %r1254;
	ld.shared.u32 	%r1255, [%r44];
	ld.shared.u32 	%r1256, [%r43+132];
	ld.shared.u32 	%r1257, [%r68+8448];
	add.s32 	%r1258, %r1257, %r1256;
	min.s32 	%r1259, %r1255, %r1258;
	st.shared.u32 	[%r44], %r1259;
	ld.shared.u32 	%r1260, [%r44+128];
	ld.shared.u32 	%r1261, [%r43+132];
	ld.shared.u32 	%r1262, [%r68+8576];
	add.s32 	%r1263, %r1262, %r1261;
	min.s32 	%r1264, %r1260, %r1263;
	st.shared.u32 	[%r44+128], %r1264;
	ld.shared.u32 	%r1265, [%r44+8192];
	ld.shared.u32 	%r1266, [%r43+8324];
	add.s32 	%r1267, %r1257, %r1266;
	min.s32 	%r1268, %r1265, %r1267;
	st.shared.u32 	[%r44+8192], %r1268;
	ld.shared.u32 	%r1269, [%r44+8320];
	ld.shared.u32 	%r1270, [%r43+8324];
	add.s32 	%r1271, %r1262, %r1270;
	min.s32 	%r1272, %r1269, %r1271;
	st.shared.u32 	[%r44+8320], %r1272;
	bar.sync 	0;
	ld.shared.u32 	%r1273, [%r37];
	ld.shared.u32 	%r1274, [%r16+136];
	ld.shared.u32 	%r1275, [%r36+8704];
	add.s32 	%r1276, %r1275, %r1274;
	min.s32 	%r1277, %r1273, %r1276;
	st.shared.u32 	[%r37], %r1277;
	ld.shared.u32 	%r1278, [%r37+128];
	ld.shared.u32 	%r1279, [%r36+8832];
	add.s32 	%r1280, %r1279, %r1274;
	min.s32 	%r1281, %r1278, %r1280;
	st.shared.u32 	[%r37+128], %r1281;
	ld.shared.u32 	%r1282, [%r37+8192];
	ld.shared.u32 	%r1283, [%r16+8328];
	ld.shared.u32 	%r1284, [%r36+8704];
	add.s32 	%r1285, %r1284, %r1283;
	min.s32 	%r1286, %r1282, %r1285;
	st.shared.u32 	[%r37+8192], %r1286;
	ld.shared.u32 	%r1287, [%r37+8320];
	ld.shared.u32 	%r1288, [%r36+8832];
	add.s32 	%r1289, %r1288, %r1283;
	min.s32 	%r1290, %r1287, %r1289;
	st.shared.u32 	[%r37+8320], %r1290;
	ld.shared.u32 	%r1291, [%r44];
	ld.shared.u32 	%r1292, [%r43+136];
	ld.shared.u32 	%r1293, [%r68+8704];
	add.s32 	%r1294, %r1293, %r1292;
	min.s32 	%r1295, %r1291, %r1294;
	st.shared.u32 	[%r44], %r1295;
	ld.shared.u32 	%r1296, [%r44+128];
	ld.shared.u32 	%r1297, [%r43+136];
	ld.shared.u32 	%r1298, [%r68+8832];
	add.s32 	%r1299, %r1298, %r1297;
	min.s32 	%r1300, %r1296, %r1299;
	st.shared.u32 	[%r44+128], %r1300;
	ld.shared.u32 	%r1301, [%r44+8192];
	ld.shared.u32 	%r1302, [%r43+8328];
	add.s32 	%r1303, %r1293, %r1302;
	min.s32 	%r1304, %r1301, %r1303;
	st.shared.u32 	[%r44+8192], %r1304;
	ld.shared.u32 	%r1305, [%r44+8320];
	ld.shared.u32 	%r1306, [%r43+8328];
	add.s32 	%r1307, %r1298, %r1306;
	min.s32 	%r1308, %r1305, %r1307;
	st.shared.u32 	[%r44+8320], %r1308;
	bar.sync 	0;
	ld.shared.u32 	%r1309, [%r37];
	ld.shared.u32 	%r1310, [%r16+140];
	ld.shared.u32 	%r1311, [%r36+8960];
	add.s32 	%r1312, %r1311, %r1310;
	min.s32 	%r1313, %r1309, %r1312;
	st.shared.u32 	[%r37], %r1313;
	ld.shared.u32 	%r1314, [%r37+128];
	ld.shared.u32 	%r1315, [%r36+9088];
	add.s32 	%r1316, %r1315, %r1310;
	min.s32 	%r1317, %r1314, %r1316;
	st.shared.u32 	[%r37+128], %r1317;
	ld.shared.u32 	%r1318, [%r37+8192];
	ld.shared.u32 	%r1319, [%r16+8332];
	ld.shared.u32 	%r1320, [%r36+8960];
	add.s32 	%r1321, %r1320, %r1319;
	min.s32 	%r1322, %r1318, %r1321;
	st.shared.u32 	[%r37+8192], %r1322;
	ld.shared.u32 	%r1323, [%r37+8320];
	ld.shared.u32 	%r1324, [%r36+9088];
	add.s32 	%r1325, %r1324, %r1319;
	min.s32 	%r1326, %r1323, %r1325;
	st.shared.u32 	[%r37+8320], %r1326;
	ld.shared.u32 	%r1327, [%r44];
	ld.shared.u32 	%r1328, [%r43+140];
	ld.shared.u32 	%r1329, [%r68+8960];
	add.s32 	%r1330, %r1329, %r1328;
	min.s32 	%r1331, %r1327, %r1330;
	st.shared.u32 	[%r44], %r1331;
	ld.shared.u32 	%r1332, [%r44+128];
	ld.shared.u32 	%r1333, [%r43+140];
	ld.shared.u32 	%r1334, [%r68+9088];
	add.s32 	%r1335, %r1334, %r1333;
	min.s32 	%r1336, %r1332, %r1335;
	st.shared.u32 	[%r44+128], %r1336;
	ld.shared.u32 	%r1337, [%r44+8192];
	ld.shared.u32 	%r1338, [%r43+8332];
	add.s32 	%r1339, %r1329, %r1338;
	min.s32 	%r1340, %r1337, %r1339;
	st.shared.u32 	[%r44+8192], %r1340;
	ld.shared.u32 	%r1341, [%r44+8320];
	ld.shared.u32 	%r1342, [%r43+8332];
	add.s32 	%r1343, %r1334, %r1342;
	min.s32 	%r1344, %r1341, %r1343;
	st.shared.u32 	[%r44+8320], %r1344;
	bar.sync 	0;
	ld.shared.u32 	%r1345, [%r37];
	ld.shared.u32 	%r1346, [%r16+144];
	ld.shared.u32 	%r1347, [%r36+9216];
	add.s32 	%r1348, %r1347, %r1346;
	min.s32 	%r1349, %r1345, %r1348;
	st.shared.u32 	[%r37], %r1349;
	ld.shared.u32 	%r1350, [%r37+128];
	ld.shared.u32 	%r1351, [%r36+9344];
	add.s32 	%r1352, %r1351, %r1346;
	min.s32 	%r1353, %r1350, %r1352;
	st.shared.u32 	[%r37+128], %r1353;
	ld.shared.u32 	%r1354, [%r37+8192];
	ld.shared.u32 	%r1355, [%r16+8336];
	ld.shared.u32 	%r1356, [%r36+9216];
	add.s32 	%r1357, %r1356, %r1355;
	min.s32 	%r1358, %r1354, %r1357;
	st.shared.u32 	[%r37+8192], %r1358;
	ld.shared.u32 	%r1359, [%r37+8320];
	ld.shared.u32 	%r1360, [%r36+9344];
	add.s32 	%r1361, %r1360, %r1355;
	min.s32 	%r1362, %r1359, %r1361;
	st.shared.u32 	[%r37+8320], %r1362;
	ld.shared.u32 	%r1363, [%r44];
	ld.shared.u32 	%r1364, [%r43+144];
	ld.shared.u32 	%r1365, [%r68+9216];
	add.s32 	%r1366, %r1365, %r1364;
	min.s32 	%r1367, %r1363, %r1366;
	st.shared.u32 	[%r44], %r1367;
	ld.shared.u32 	%r1368, [%r44+128];
	ld.shared.u32 	%r1369, [%r43+144];
	ld.shared.u32 	%r1370, [%r68+9344];
	add.s32 	%r1371, %r1370, %r1369;
	min.s32 	%r1372, %r1368, %r1371;
	st.shared.u32 	[%r44+128], %r1372;
	ld.shared.u32 	%r1373, [%r44+8192];
	ld.shared.u32 	%r1374, [%r43+8336];
	add.s32 	%r1375, %r1365, %r1374;
	min.s32 	%r1376, %r1373, %r1375;
	st.shared.u32 	[%r44+8192], %r1376;
	ld.shared.u32 	%r1377, [%r44+8320];
	ld.shared.u32 	%r1378, [%r43+8336];
	add.s32 	%r1379, %r1370, %r1378;
	min.s32 	%r1380, %r1377, %r1379;
	st.shared.u32 	[%r44+8320], %r1380;
	bar.sync 	0;
	ld.shared.u32 	%r1381, [%r37];
	ld.shared.u32 	%r1382, [%r16+148];
	ld.shared.u32 	%r1383, [%r36+9472];
	add.s32 	%r1384, %r1383, %r1382;
	min.s32 	%r1385, %r1381, %r1384;
	st.shared.u32 	[%r37], %r1385;
	ld.shared.u32 	%r1386, [%r37+128];
	ld.shared.u32 	%r1387, [%r36+9600];
	add.s32 	%r1388, %r1387, %r1382;
	min.s32 	%r1389, %r1386, %r1388;
	st.shared.u32 	[%r37+128], %r1389;
	ld.shared.u32 	%r1390, [%r37+8192];
	ld.shared.u32 	%r1391, [%r16+8340];
	ld.shared.u32 	%r1392, [%r36+9472];
	add.s32 	%r1393, %r1392, %r1391;
	min.s32 	%r1394, %r1390, %r1393;
	st.shared.u32 	[%r37+8192], %r1394;
	ld.shared.u32 	%r1395, [%r37+8320];
	ld.shared.u32 	%r1396, [%r36+9600];
	add.s32 	%r1397, %r1396, %r1391;
	min.s32 	%r1398, %r1395, %r1397;
	st.shared.u32 	[%r37+8320], %r1398;
	ld.shared.u32 	%r1399, [%r44];
	ld.shared.u32 	%r1400, [%r43+148];
	ld.shared.u32 	%r1401, [%r68+9472];
	add.s32 	%r1402, %r1401, %r1400;
	min.s32 	%r1403, %r1399, %r1402;
	st.shared.u32 	[%r44], %r1403;
	ld.shared.u32 	%r1404, [%r44+128];
	ld.shared.u32 	%r1405, [%r43+148];
	ld.shared.u32 	%r1406, [%r68+9600];
	add.s32 	%r1407, %r1406, %r1405;
	min.s32 	%r1408, %r1404, %r1407;
	st.shared.u32 	[%r44+128], %r1408;
	ld.shared.u32 	%r1409, [%r44+8192];
	ld.shared.u32 	%r1410, [%r43+8340];
	add.s32 	%r1411, %r1401, %r1410;
	min.s32 	%r1412, %r1409, %r1411;
	st.shared.u32 	[%r44+8192], %r1412;
	ld.shared.u32 	%r1413, [%r44+8320];
	ld.shared.u32 	%r1414, [%r43+8340];
	add.s32 	%r1415, %r1406, %r1414;
	min.s32 	%r1416, %r1413, %r1415;
	st.shared.u32 	[%r44+8320], %r1416;
	bar.sync 	0;
	ld.shared.u32 	%r1417, [%r37];
	ld.shared.u32 	%r1418, [%r16+152];
	ld.shared.u32 	%r1419, [%r36+9728];
	add.s32 	%r1420, %r1419, %r1418;
	min.s32 	%r1421, %r1417, %r1420;
	st.shared.u32 	[%r37], %r1421;
	ld.shared.u32 	%r1422, [%r37+128];
	ld.shared.u32 	%r1423, [%r36+9856];
	add.s32 	%r1424, %r1423, %r1418;
	min.s32 	%r1425, %r1422, %r1424;
	st.shared.u32 	[%r37+128], %r1425;
	ld.shared.u32 	%r1426, [%r37+8192];
	ld.shared.u32 	%r1427, [%r16+8344];
	ld.shared.u32 	%r1428, [%r36+9728];
	add.s32 	%r1429, %r1428, %r1427;
	min.s32 	%r1430, %r1426, %r1429;
	st.shared.u32 	[%r37+8192], %r1430;
	ld.shared.u32 	%r1431, [%r37+8320];
	ld.shared.u32 	%r1432, [%r36+9856];
	add.s32 	%r1433, %r1432, %r1427;
	min.s32 	%r1434, %r1431, %r1433;
	st.shared.u32 	[%r37+8320], %r1434;
	ld.shared.u32 	%r1435, [%r44];
	ld.shared.u32 	%r1436, [%r43+152];
	ld.shared.u32 	%r1437, [%r68+9728];
	add.s32 	%r1438, %r1437, %r1436;
	min.s32 	%r1439, %r1435, %r1438;
	st.shared.u32 	[%r44], %r1439;
	ld.shared.u32 	%r1440, [%r44+128];
	ld.shared.u32 	%r1441, [%r43+152];
	ld.shared.u32 	%r1442, [%r68+9856];
	add.s32 	%r1443, %r1442, %r1441;
	min.s32 	%r1444, %r1440, %r1443;
	st.shared.u32 	[%r44+128], %r1444;
	ld.shared.u32 	%r1445, [%r44+8192];
	ld.shared.u32 	%r1446, [%r43+8344];
	add.s32 	%r1447, %r1437, %r1446;
	min.s32 	%r1448, %r1445, %r1447;
	st.shared.u32 	[%r44+8192], %r1448;
	ld.shared.u32 	%r1449, [%r44+8320];
	ld.shared.u32 	%r1450, [%r43+8344];
	add.s32 	%r1451, %r1442, %r1450;
	min.s32 	%r1452, %r1449, %r1451;
	st.shared.u32 	[%r44+8320], %r1452;
	bar.sync 	0;
	ld.shared.u32 	%r1453, [%r37];
	ld.shared.u32 	%r1454, [%r16+156];
	ld.shared.u32 	%r1455, [%r36+9984];
	add.s32 	%r1456, %r1455, %r1454;
	min.s32 	%r1457, %r1453, %r1456;
	st.shared.u32 	[%r37], %r1457;
	ld.shared.u32 	%r1458, [%r37+128];
	ld.shared.u32 	%r1459, [%r36+10112];
	add.s32 	%r1460, %r1459, %r1454;
	min.s32 	%r1461, %r1458, %r1460;
	st.shared.u32 	[%r37+128], %r1461;
	ld.shared.u32 	%r1462, [%r37+8192];
	ld.shared.u32 	%r1463, [%r16+8348];
	ld.shared.u32 	%r1464, [%r36+9984];
	add.s32 	%r1465, %r1464, %r1463;
	min.s32 	%r1466, %r1462, %r1465;
	st.shared.u32 	[%r37+8192], %r1466;
	ld.shared.u32 	%r1467, [%r37+8320];
	ld.shared.u32 	%r1468, [%r36+10112];
	add.s32 	%r1469, %r1468, %r1463;
	min.s32 	%r1470, %r1467, %r1469;
	st.shared.u32 	[%r37+8320], %r1470;
	ld.shared.u32 	%r1471, [%r44];
	ld.shared.u32 	%r1472, [%r43+156];
	ld.shared.u32 	%r1473, [%r68+9984];
	add.s32 	%r1474, %r1473, %r1472;
	min.s32 	%r1475, %r1471, %r1474;
	st.shared.u32 	[%r44], %r1475;
	ld.shared.u32 	%r1476, [%r44+128];
	ld.shared.u32 	%r1477, [%r43+156];
	ld.shared.u32 	%r1478, [%r68+10112];
	add.s32 	%r1479, %r1478, %r1477;
	min.s32 	%r1480, %r1476, %r1479;
	st.shared.u32 	[%r44+128], %r1480;
	ld.shared.u32 	%r1481, [%r44+8192];
	ld.shared.u32 	%r1482, [%r43+8348];
	add.s32 	%r1483, %r1473, %r1482;
	min.s32 	%r1484, %r1481, %r1483;
	st.shared.u32 	[%r44+8192], %r1484;
	ld.shared.u32 	%r1485, [%r44+8320];
	ld.shared.u32 	%r1486, [%r43+8348];
	add.s32 	%r1487, %r1478, %r1486;
	min.s32 	%r1488, %r1485, %r1487;
	st.shared.u32 	[%r44+8320], %r1488;
	bar.sync 	0;
	ld.shared.u32 	%r1489, [%r37];
	ld.shared.u32 	%r1490, [%r16+160];
	ld.shared.u32 	%r1491, [%r36+10240];
	add.s32 	%r1492, %r1491, %r1490;
	min.s32 	%r1493, %r1489, %r1492;
	st.shared.u32 	[%r37], %r1493;
	ld.shared.u32 	%r1494, [%r37+128];
	ld.shared.u32 	%r1495, [%r36+10368];
	add.s32 	%r1496, %r1495, %r1490;
	min.s32 	%r1497, %r1494, %r1496;
	st.shared.u32 	[%r37+128], %r1497;
	ld.shared.u32 	%r1498, [%r37+8192];
	ld.shared.u32 	%r1499, [%r16+8352];
	ld.shared.u32 	%r1500, [%r36+10240];
	add.s32 	%r1501, %r1500, %r1499;
	min.s32 	%r1502, %r1498, %r1501;
	st.shared.u32 	[%r37+8192], %r1502;
	ld.shared.u32 	%r1503, [%r37+8320];
	ld.shared.u32 	%r1504, [%r36+10368];
	add.s32 	%r1505, %r1504, %r1499;
	min.s32 	%r1506, %r1503, %r1505;
	st.shared.u32 	[%r37+8320], %r1506;
	ld.shared.u32 	%r1507, [%r44];
	ld.shared.u32 	%r1508, [%r43+160];
	ld.shared.u32 	%r1509, [%r68+10240];
	add.s32 	%r1510, %r1509, %r1508;
	min.s32 	%r1511, %r1507, %r1510;
	st.shared.u32 	[%r44], %r1511;
	ld.shared.u32 	%r1512, [%r44+128];
	ld.shared.u32 	%r1513, [%r43+160];
	ld.shared.u32 	%r1514, [%r68+10368];
	add.s32 	%r1515, %r1514, %r1513;
	min.s32 	%r1516, %r1512, %r1515;
	st.shared.u32 	[%r44+128], %r1516;
	ld.shared.u32 	%r1517, [%r44+8192];
	ld.shared.u32 	%r1518, [%r43+8352];
	add.s32 	%r1519, %r1509, %r1518;
	min.s32 	%r1520, %r1517, %r1519;
	st.shared.u32 	[%r44+8192], %r1520;
	ld.shared.u32 	%r1521, [%r44+8320];
	ld.shared.u32 	%r1522, [%r43+8352];
	add.s32 	%r1523, %r1514, %r1522;
	min.s32 	%r1524, %r1521, %r1523;
	st.shared.u32 	[%r44+8320], %r1524;
	bar.sync 	0;
	ld.shared.u32 	%r1525, [%r37];
	ld.shared.u32 	%r1526, [%r16+164];
	ld.shared.u32 	%r1527, [%r36+10496];
	add.s32 	%r1528, %r1527, %r1526;
	min.s32 	%r1529, %r1525, %r1528;
	st.shared.u32 	[%r37], %r1529;
	ld.shared.u32 	%r1530, [%r37+128];
	ld.shared.u32 	%r1531, [%r36+10624];
	add.s32 	%r1532, %r1531, %r1526;
	min.s32 	%r1533, %r1530, %r1532;
	st.shared.u32 	[%r37+128], %r1533;
	ld.shared.u32 	%r1534, [%r37+8192];
	ld.shared.u32 	%r1535, [%r16+8356];
	ld.shared.u32 	%r1536, [%r36+10496];
	add.s32 	%r1537, %r1536, %r1535;
	min.s32 	%r1538, %r1534, %r1537;
	st.shared.u32 	[%r37+8192], %r1538;
	ld.shared.u32 	%r1539, [%r37+8320];
	ld.shared.u32 	%r1540, [%r36+10624];
	add.s32 	%r1541, %r1540, %r1535;
	min.s32 	%r1542, %r1539, %r1541;
	st.shared.u32 	[%r37+8320], %r1542;
	ld.shared.u32 	%r1543, [%r44];
	ld.shared.u32 	%r1544, [%r43+164];
	ld.shared.u32 	%r1545, [%r68+10496];
	add.s32 	%r1546, %r1545, %r1544;
	min.s32 	%r1547, %r1543, %r1546;
	st.shared.u32 	[%r44], %r1547;
	ld.shared.u32 	%r1548, [%r44+128];
	ld.shared.u32 	%r1549, [%r43+164];
	ld.shared.u32 	%r1550, [%r68+10624];
	add.s32 	%r1551, %r1550, %r1549;
	min.s32 	%r1552, %r1548, %r1551;
	st.shared.u32 	[%r44+128], %r1552;
	ld.shared.u32 	%r1553, [%r44+8192];
	ld.shared.u32 	%r1554, [%r43+8356];
	add.s32 	%r1555, %r1545, %r1554;
	min.s32 	%r1556, %r1553, %r1555;
	st.shared.u32 	[%r44+8192], %r1556;
	ld.shared.u32 	%r1557, [%r44+8320];
	ld.shared.u32 	%r1558, [%r43+8356];
	add.s32 	%r1559, %r1550, %r1558;
	min.s32 	%r1560, %r1557, %r1559;
	st.shared.u32 	[%r44+8320], %r1560;
	bar.sync 	0;
	ld.shared.u32 	%r1561, [%r37];
	ld.shared.u32 	%r1562, [%r16+168];
	ld.shared.u32 	%r1563, [%r36+10752];
	add.s32 	%r1564, %r1563, %r1562;
	min.s32 	%r1565, %r1561, %r1564;
	st.shared.u32 	[%r37], %r1565;
	ld.shared.u32 	%r1566, [%r37+128];
	ld.shared.u32 	%r1567, [%r36+10880];
	add.s32 	%r1568, %r1567, %r1562;
	min.s32 	%r1569, %r1566, %r1568;
	st.shared.u32 	[%r37+128], %r1569;
	ld.shared.u32 	%r1570, [%r37+8192];
	ld.shared.u32 	%r1571, [%r16+8360];
	ld.shared.u32 	%r1572, [%r36+10752];
	add.s32 	%r1573, %r1572, %r1571;
	min.s32 	%r1574, %r1570, %r1573;
	st.shared.u32 	[%r37+8192], %r1574;
	ld.shared.u32 	%r1575, [%r37+8320];
	ld.shared.u32 	%r1576, [%r36+10880];
	add.s32 	%r1577, %r1576, %r1571;
	min.s32 	%r1578, %r1575, %r1577;
	st.shared.u32 	[%r37+8320], %r1578;
	ld.shared.u32 	%r1579, [%r44];
	ld.shared.u32 	%r1580, [%r43+168];
	ld.shared.u32 	%r1581, [%r68+10752];
	add.s32 	%r1582, %r1581, %r1580;
	min.s32 	%r1583, %r1579, %r1582;
	st.shared.u32 	[%r44], %r1583;
	ld.shared.u32 	%r1584, [%r44+128];
	ld.shared.u32 	%r1585, [%r43+168];
	ld.shared.u32 	%r1586, [%r68+10880];
	add.s32 	%r1587, %r1586, %r1585;
	min.s32 	%r1588, %r1584, %r1587;
	st.shared.u32 	[%r44+128], %r1588;
	ld.shared.u32 	%r1589, [%r44+8192];
	ld.shared.u32 	%r1590, [%r43+8360];
	add.s32 	%r1591, %r1581, %r1590;
	min.s32 	%r1592, %r1589, %r1591;
	st.shared.u32 	[%r44+8192], %r1592;
	ld.shared.u32 	%r1593, [%r44+8320];
	ld.shared.u32 	%r1594, [%r43+8360];
	add.s32 	%r1595, %r1586, %r1594;
	min.s32 	%r1596, %r1593, %r1595;
	st.shared.u32 	[%r44+8320], %r1596;
	bar.sync 	0;
	ld.shared.u32 	%r1597, [%r37];
	ld.shared.u32 	%r1598, [%r16+172];
	ld.shared.u32 	%r1599, [%r36+11008];
	add.s32 	%r1600, %r1599, %r1598;
	min.s32 	%r1601, %r1597, %r1600;
	st.shared.u32 	[%r37], %r1601;
	ld.shared.u32 	%r1602, [%r37+128];
	ld.shared.u32 	%r1603, [%r36+11136];
	add.s32 	%r1604, %r1603, %r1598;
	min.s32 	%r1605, %r1602, %r1604;
	st.shared.u32 	[%r37+128], %r1605;
	ld.shared.u32 	%r1606, [%r37+8192];
	ld.shared.u32 	%r1607, [%r16+8364];
	ld.shared.u32 	%r1608, [%r36+11008];
	add.s32 	%r1609, %r1608, %r1607;
	min.s32 	%r1610, %r1606, %r1609;
	st.shared.u32 	[%r37+8192], %r1610;
	ld.shared.u32 	%r1611, [%r37+8320];
	ld.shared.u32 	%r1612, [%r36+11136];
	add.s32 	%r1613, %r1612, %r1607;
	min.s32 	%r1614, %r1611, %r1613;
	st.shared.u32 	[%r37+8320], %r1614;
	ld.shared.u32 	%r1615, [%r44];
	ld.shared.u32 	%r1616, [%r43+172];
	ld.shared.u32 	%r1617, [%r68+11008];
	add.s32 	%r1618, %r1617, %r1616;
	min.s32 	%r1619, %r1615, %r1618;
	st.shared.u32 	[%r44], %r1619;
	ld.shared.u32 	%r1620, [%r44+128];
	ld.shared.u32 	%r1621, [%r43+172];
	ld.shared.u32 	%r1622, [%r68+11136];
	add.s32 	%r1623, %r1622, %r1621;
	min.s32 	%r1624, %r1620, %r1623;
	st.shared.u32 	[%r44+128], %r1624;
	ld.shared.u32 	%r1625, [%r44+8192];
	ld.shared.u32 	%r1626, [%r43+8364];
	add.s32 	%r1627, %r1617, %r1626;
	min.s32 	%r1628, %r1625, %r1627;
	st.shared.u32 	[%r44+8192], %r1628;
	ld.shared.u32 	%r1629, [%r44+8320];
	ld.shared.u32 	%r1630, [%r43+8364];
	add.s32 	%r1631, %r1622, %r1630;
	min.s32 	%r1632, %r1629, %r1631;
	st.shared.u32 	[%r44+8320], %r1632;
	bar.sync 	0;
	ld.shared.u32 	%r1633, [%r37];
	ld.shared.u32 	%r1634, [%r16+176];
	ld.shared.u32 	%r1635, [%r36+11264];
	add.s32 	%r1636, %r1635, %r1634;
	min.s32 	%r1637, %r1633, %r1636;
	st.shared.u32 	[%r37], %r1637;
	ld.shared.u32 	%r1638, [%r37+128];
	ld.shared.u32 	%r1639, [%r36+11392];
	add.s32 	%r1640, %r1639, %r1634;
	min.s32 	%r1641, %r1638, %r1640;
	st.shared.u32 	[%r37+128], %r1641;
	ld.shared.u32 	%r1642, [%r37+8192];
	ld.shared.u32 	%r1643, [%r16+8368];
	ld.shared.u32 	%r1644, [%r36+11264];
	add.s32 	%r1645, %r1644, %r1643;
	min.s32 	%r1646, %r1642, %r1645;
	st.shared.u32 	[%r37+8192], %r1646;
	ld.shared.u32 	%r1647, [%r37+8320];
	ld.shared.u32 	%r1648, [%r36+11392];
	add.s32 	%r1649, %r1648, %r1643;
	min.s32 	%r1650, %r1647, %r1649;
	st.shared.u32 	[%r37+8320], %r1650;
	ld.shared.u32 	%r1651, [%r44];
	ld.shared.u32 	%r1652, [%r43+176];
	ld.shared.u32 	%r1653, [%r68+11264];
	add.s32 	%r1654, %r1653, %r1652;
	min.s32 	%r1655, %r1651, %r1654;
	st.shared.u32 	[%r44], %r1655;
	ld.shared.u32 	%r1656, [%r44+128];
	ld.shared.u32 	%r1657, [%r43+176];
	ld.shared.u32 	%r1658, [%r68+11392];
	add.s32 	%r1659, %r1658, %r1657;
	min.s32 	%r1660, %r1656, %r1659;
	st.shared.u32 	[%r44+128], %r1660;
	ld.shared.u32 	%r1661, [%r44+8192];
	ld.shared.u32 	%r1662, [%r43+8368];
	add.s32 	%r1663, %r1653, %r1662;
	min.s32 	%r1664, %r1661, %r1663;
	st.shared.u32 	[%r44+8192], %r1664;
	ld.shared.u32 	%r1665, [%r44+8320];
	ld.shared.u32 	%r1666, [%r43+8368];
	add.s32 	%r1667, %r1658, %r1666;
	min.s32 	%r1668, %r1665, %r1667;
	st.shared.u32 	[%r44+8320], %r1668;
	bar.sync 	0;
	ld.shared.u32 	%r1669, [%r37];
	ld.shared.u32 	%r1670, [%r16+180];
	ld.shared.u32 	%r1671, [%r36+11520];
	add.s32 	%r1672, %r1671, %r1670;
	min.s32 	%r1673, %r1669, %r1672;
	st.shared.u32 	[%r37], %r1673;
	ld.shared.u32 	%r1674, [%r37+128];
	ld.shared.u32 	%r1675, [%r36+11648];
	add.s32 	%r1676, %r1675, %r1670;
	min.s32 	%r1677, %r1674, %r1676;
	st.shared.u32 	[%r37+128], %r1677;
	ld.shared.u32 	%r1678, [%r37+8192];
	ld.shared.u32 	%r1679, [%r16+8372];
	ld.shared.u32 	%r1680, [%r36+11520];
	add.s32 	%r1681, %r1680, %r1679;
	min.s32 	%r1682, %r1678, %r1681;
	st.shared.u32 	[%r37+8192], %r1682;
	ld.shared.u32 	%r1683, [%r37+8320];
	ld.shared.u32 	%r1684, [%r36+11648];
	add.s32 	%r1685, %r1684, %r1679;
	min.s32 	%r1686, %r1683, %r1685;
	st.shared.u32 	[%r37+8320], %r1686;
	ld.shared.u32 	%r1687, [%r44];
	ld.shared.u32 	%r1688, [%r43+180];
	ld.shared.u32 	%r1689, [%r68+11520];
	add.s32 	%r1690, %r1689, %r1688;
	min.s32 	%r1691, %r1687, %r1690;
	st.shared.u32 	[%r44], %r1691;
	ld.shared.u32 	%r1692, [%r44+128];
	ld.shared.u32 	%r1693, [%r43+180];
	ld.shared.u32 	%r1694, [%r68+11648];
	add.s32 	%r1695, %r1694, %r1693;
	min.s32 	%r1696, %r1692, %r1695;
	st.shared.u32 	[%r44+128], %r1696;
	ld.shared.u32 	%r1697, [%r44+8192];
	ld.shared.u32 	%r1698, [%r43+8372];
	add.s32 	%r1699, %r1689, %r1698;
	min.s32 	%r1700, %r1697, %r1699;
	st.shared.u32 	[%r44+8192], %r1700;
	ld.shared.u32 	%r1701, [%r44+8320];
	ld.shared.u32 	%r1702, [%r43+8372];
	add.s32 	%r1703, %r1694, %r1702;
	min.s32 	%r1704, %r1701, %r1703;
	st.shared.u32 	[%r44+8320], %r1704;
	bar.sync 	0;
	ld.shared.u32 	%r1705, [%r37];
	ld.shared.u32 	%r1706, [%r16+184];
	ld.shared.u32 	%r1707, [%r36+11776];
	add.s32 	%r1708, %r1707, %r1706;
	min.s32 	%r1709, %r1705, %r1708;
	st.shared.u32 	[%r37], %r1709;
	ld.shared.u32 	%r1710, [%r37+128];
	ld.shared.u32 	%r1711, [%r36+11904];
	add.s32 	%r1712, %r1711, %r1706;
	min.s32 	%r1713, %r1710, %r1712;
	st.shared.u32 	[%r37+128], %r1713;
	ld.shared.u32 	%r1714, [%r37+8192];
	ld.shared.u32 	%r1715, [%r16+8376];
	ld.shared.u32 	%r1716, [%r36+11776];
	add.s32 	%r1717, %r1716, %r1715;
	min.s32 	%r1718, %r1714, %r1717;
	st.shared.u32 	[%r37+8192], %r1718;
	ld.shared.u32 	%r1719, [%r37+8320];
	ld.shared.u32 	%r1720, [%r36+11904];
	add.s32 	%r1721, %r1720, %r1715;
	min.s32 	%r1722, %r1719, %r1721;
	st.shared.u32 	[%r37+8320], %r1722;
	ld.shared.u32 	%r1723, [%r44];
	ld.shared.u32 	%r1724, [%r43+184];
	ld.shared.u32 	%r1725, [%r68+11776];
	add.s32 	%r1726, %r1725, %r1724;
	min.s32 	%r1727, %r1723, %r1726;
	st.shared.u32 	[%r44], %r1727;
	ld.shared.u32 	%r1728, [%r44+128];
	ld.shared.u32 	%r1729, [%r43+184];
	ld.shared.u32 	%r1730, [%r68+11904];
	add.s32 	%r1731, %r1730, %r1729;
	min.s32 	%r1732, %r1728, %r1731;
	st.shared.u32 	[%r44+128], %r1732;
	ld.shared.u32 	%r1733, [%r44+8192];
	ld.shared.u32 	%r1734, [%r43+8376];
	add.s32 	%r1735, %r1725, %r1734;
	min.s32 	%r1736, %r1733, %r1735;
	st.shared.u32 	[%r44+8192], %r1736;
	ld.shared.u32 	%r1737, [%r44+8320];
	ld.shared.u32 	%r1738, [%r43+8376];
	add.s32 	%r1739, %r1730, %r1738;
	min.s32 	%r1740, %r1737, %r1739;
	st.shared.u32 	[%r44+8320], %r1740;
	bar.sync 	0;
	ld.shared.u32 	%r1741, [%r37];
	ld.shared.u32 	%r1742, [%r16+188];
	ld.shared.u32 	%r1743, [%r36+12032];
	add.s32 	%r1744, %r1743, %r1742;
	min.s32 	%r1745, %r1741, %r1744;
	st.shared.u32 	[%r37], %r1745;
	ld.shared.u32 	%r1746, [%r37+128];
	ld.shared.u32 	%r1747, [%r36+12160];
	add.s32 	%r1748, %r1747, %r1742;
	min.s32 	%r1749, %r1746, %r1748;
	st.shared.u32 	[%r37+128], %r1749;
	ld.shared.u32 	%r1750, [%r37+8192];
	ld.shared.u32 	%r1751, [%r16+8380];
	ld.shared.u32 	%r1752, [%r36+12032];
	add.s32 	%r1753, %r1752, %r1751;
	min.s32 	%r1754, %r1750, %r1753;
	st.shared.u32 	[%r37+8192], %r1754;
	ld.shared.u32 	%r1755, [%r37+8320];
	ld.shared.u32 	%r1756, [%r36+12160];
	add.s32 	%r1757, %r1756, %r1751;
	min.s32 	%r1758, %r1755, %r1757;
	st.shared.u32 	[%r37+8320], %r1758;
	ld.shared.u32 	%r1759, [%r44];
	ld.shared.u32 	%r1760, [%r43+188];
	ld.shared.u32 	%r1761, [%r68+12032];
	add.s32 	%r1762, %r1761, %r1760;
	min.s32 	%r1763, %r1759, %r1762;
	st.shared.u32 	[%r44], %r1763;
	ld.shared.u32 	%r1764, [%r44+128];
	ld.shared.u32 	%r1765, [%r43+188];
	ld.shared.u32 	%r1766, [%r68+12160];
	add.s32 	%r1767, %r1766, %r1765;
	min.s32 	%r1768, %r1764, %r1767;
	st.shared.u32 	[%r44+128], %r1768;
	ld.shared.u32 	%r1769, [%r44+8192];
	ld.shared.u32 	%r1770, [%r43+8380];
	add.s32 	%r1771, %r1761, %r1770;
	min.s32 	%r1772, %r1769, %r1771;
	st.shared.u32 	[%r44+8192], %r1772;
	ld.shared.u32 	%r1773, [%r44+8320];
	ld.shared.u32 	%r1774, [%r43+8380];
	add.s32 	%r1775, %r1766, %r1774;
	min.s32 	%r1776, %r1773, %r1775;
	st.shared.u32 	[%r44+8320], %r1776;
	bar.sync 	0;
	ld.shared.u32 	%r1777, [%r37];
	ld.shared.u32 	%r1778, [%r16+192];
	ld.shared.u32 	%r1779, [%r36+12288];
	add.s32 	%r1780, %r1779, %r1778;
	min.s32 	%r1781, %r1777, %r1780;
	st.shared.u32 	[%r37], %r1781;
	ld.shared.u32 	%r1782, [%r37+128];
	ld.shared.u32 	%r1783, [%r36+12416];
	add.s32 	%r1784, %r1783, %r1778;
	min.s32 	%r1785, %r1782, %r1784;
	st.shared.u32 	[%r37+128], %r1785;
	ld.shared.u32 	%r1786, [%r37+8192];
	ld.shared.u32 	%r1787, [%r16+8384];
	ld.shared.u32 	%r1788, [%r36+12288];
	add.s32 	%r1789, %r1788, %r1787;
	min.s32 	%r1790, %r1786, %r1789;
	st.shared.u32 	[%r37+8192], %r1790;
	ld.shared.u32 	%r1791, [%r37+8320];
	ld.shared.u32 	%r1792, [%r36+12416];
	add.s32 	%r1793, %r1792, %r1787;
	min.s32 	%r1794, %r1791, %r1793;
	st.shared.u32 	[%r37+8320], %r1794;
	ld.shared.u32 	%r1795, [%r44];
	ld.shared.u32 	%r1796, [%r43+192];
	ld.shared.u32 	%r1797, [%r68+12288];
	add.s32 	%r1798, %r1797, %r1796;
	min.s32 	%r1799, %r1795, %r1798;
	st.shared.u32 	[%r44], %r1799;
	ld.shared.u32 	%r1800, [%r44+128];
	ld.shared.u32 	%r1801, [%r43+192];
	ld.shared.u32 	%r1802, [%r68+12416];
	add.s32 	%r1803, %r1802, %r1801;
	min.s32 	%r1804, %r1800, %r1803;
	st.shared.u32 	[%r44+128], %r1804;
	ld.shared.u32 	%r1805, [%r44+8192];
	ld.shared.u32 	%r1806, [%r43+8384];
	add.s32 	%r1807, %r1797, %r1806;
	min.s32 	%r1808, %r1805, %r1807;
	st.shared.u32 	[%r44+8192], %r1808;
	ld.shared.u32 	%r1809, [%r44+8320];
	ld.shared.u32 	%r1810, [%r43+8384];
	add.s32 	%r1811, %r1802, %r1810;
	min.s32 	%r1812, %r1809, %r1811;
	st.shared.u32 	[%r44+8320], %r1812;
	bar.sync 	0;
	ld.shared.u32 	%r1813, [%r37];
	ld.shared.u32 	%r1814, [%r16+196];
	ld.shared.u32 	%r1815, [%r36+12544];
	add.s32 	%r1816, %r1815, %r1814;
	min.s32 	%r1817, %r1813, %r1816;
	st.shared.u32 	[%r37], %r1817;
	ld.shared.u32 	%r1818, [%r37+128];
	ld.shared.u32 	%r1819, [%r36+12672];
	add.s32 	%r1820, %r1819, %r1814;
	min.s32 	%r1821, %r1818, %r1820;
	st.shared.u32 	[%r37+128], %r1821;
	ld.shared.u32 	%r1822, [%r37+8192];
	ld.shared.u32 	%r1823, [%r16+8388];
	ld.shared.u32 	%r1824, [%r36+12544];
	add.s32 	%r1825, %r1824, %r1823;
	min.s32 	%r1826, %r1822, %r1825;
	st.shared.u32 	[%r37+8192], %r1826;
	ld.shared.u32 	%r1827, [%r37+8320];
	ld.shared.u32 	%r1828, [%r36+12672];
	add.s32 	%r1829, %r1828, %r1823;
	min.s32 	%r1830, %r1827, %r1829;
	st.shared.u32 	[%r37+8320], %r1830;
	ld.shared.u32 	%r1831, [%r44];
	ld.shared.u32 	%r1832, [%r43+196];
	ld.shared.u32 	%r1833, [%r68+12544];
	add.s32 	%r1834, %r1833, %r1832;
	min.s32 	%r1835, %r1831, %r1834;
	st.shared.u32 	[%r44], %r1835;
	ld.shared.u32 	%r1836, [%r44+128];
	ld.shared.u32 	%r1837, [%r43+196];
	ld.shared.u32 	%r1838, [%r68+12672];
	add.s32 	%r1839, %r1838, %r1837;
	min.s32 	%r1840, %r1836, %r1839;
	st.shared.u32 	[%r44+128], %r1840;
	ld.shared.u32 	%r1841, [%r44+8192];
	ld.shared.u32 	%r1842, [%r43+8388];
	add.s32 	%r1843, %r1833, %r1842;
	min.s32 	%r1844, %r1841, %r1843;
	st.shared.u32 	[%r44+8192], %r1844;
	ld.shared.u32 	%r1845, [%r44+8320];
	ld.shared.u32 	%r1846, [%r43+8388];
	add.s32 	%r1847, %r1838, %r1846;
	min.s32 	%r1848, %r1845, %r1847;
	st.shared.u32 	[%r44+8320], %r1848;
	bar.sync 	0;
	ld.shared.u32 	%r1849, [%r37];
	ld.shared.u32 	%r1850, [%r16+200];
	ld.shared.u32 	%r1851, [%r36+12800];
	add.s32 	%r1852, %r1851, %r1850;
	min.s32 	%r1853, %r1849, %r1852;
	st.shared.u32 	[%r37], %r1853;
	ld.shared.u32 	%r1854, [%r37+128];
	ld.shared.u32 	%r1855, [%r36+12928];
	add.s32 	%r1856, %r1855, %r1850;
	min.s32 	%r1857, %r1854, %r1856;
	st.shared.u32 	[%r37+128], %r1857;
	ld.shared.u32 	%r1858, [%r37+8192];
	ld.shared.u32 	%r1859, [%r16+8392];
	ld.shared.u32 	%r1860, [%r36+12800];
	add.s32 	%r1861, %r1860, %r1859;
	min.s32 	%r1862, %r1858, %r1861;
	st.shared.u32 	[%r37+8192], %r1862;
	ld.shared.u32 	%r1863, [%r37+8320];
	ld.shared.u32 	%r1864, [%r36+12928];
	add.s32 	%r1865, %r1864, %r1859;
	min.s32 	%r1866, %r1863, %r1865;
	st.shared.u32 	[%r37+8320], %r1866;
	ld.shared.u32 	%r1867, [%r44];
	ld.shared.u32 	%r1868, [%r43+200];
	ld.shared.u32 	%r1869, [%r68+12800];
	add.s32 	%r1870, %r1869, %r1868;
	min.s32 	%r1871, %r1867, %r1870;
	st.shared.u32 	[%r44], %r1871;
	ld.shared.u32 	%r1872, [%r44+128];
	ld.shared.u32 	%r1873, [%r43+200];
	ld.shared.u32 	%r1874, [%r68+12928];
	add.s32 	%r1875, %r1874, %r1873;
	min.s32 	%r1876, %r1872, %r1875;
	st.shared.u32 	[%r44+128], %r1876;
	ld.shared.u32 	%r1877, [%r44+8192];
	ld.shared.u32 	%r1878, [%r43+8392];
	add.s32 	%r1879, %r1869, %r1878;
	min.s32 	%r1880, %r1877, %r1879;
	st.shared.u32 	[%r44+8192], %r1880;
	ld.shared.u32 	%r1881, [%r44+8320];
	ld.shared.u32 	%r1882, [%r43+8392];
	add.s32 	%r1883, %r1874, %r1882;
	min.s32 	%r1884, %r1881, %r1883;
	st.shared.u32 	[%r44+8320], %r1884;
	bar.sync 	0;
	ld.shared.u32 	%r1885, [%r37];
	ld.shared.u32 	%r1886, [%r16+204];
	ld.shared.u32 	%r1887, [%r36+13056];
	add.s32 	%r1888, %r1887, %r1886;
	min.s32 	%r1889, %r1885, %r1888;
	st.shared.u32 	[%r37], %r1889;
	ld.shared.u32 	%r1890, [%r37+128];
	ld.shared.u32 	%r1891, [%r36+13184];
	add.s32 	%r1892, %r1891, %r1886;
	min.s32 	%r1893, %r1890, %r1892;
	st.shared.u32 	[%r37+128], %r1893;
	ld.shared.u32 	%r1894, [%r37+8192];
	ld.shared.u32 	%r1895, [%r16+8396];
	ld.shared.u32 	%r1896, [%r36+13056];
	add.s32 	%r1897, %r1896, %r1895;
	min.s32 	%r1898, %r1894, %r1897;
	st.shared.u32 	[%r37+8192], %r1898;
	ld.shared.u32 	%r1899, [%r37+8320];
	ld.shared.u32 	%r1900, [%r36+13184];
	add.s32 	%r1901, %r1900, %r1895;
	min.s32 	%r1902, %r1899, %r1901;
	st.shared.u32 	[%r37+8320], %r1902;
	ld.shared.u32 	%r1903, [%r44];
	ld.shared.u32 	%r1904, [%r43+204];
	ld.shared.u32 	%r1905, [%r68+13056];
	add.s32 	%r1906, %r1905, %r1904;
	min.s32 	%r1907, %r1903, %r1906;
	st.shared.u32 	[%r44], %r1907;
	ld.shared.u32 	%r1908, [%r44+128];
	ld.shared.u32 	%r1909, [%r43+204];
	ld.shared.u32 	%r1910, [%r68+13184];
	add.s32 	%r1911, %r1910, %r1909;
	min.s32 	%r1912, %r1908, %r1911;
	st.shared.u32 	[%r44+128], %r1912;
	ld.shared.u32 	%r1913, [%r44+8192];
	ld.shared.u32 	%r1914, [%r43+8396];
	add.s32 	%r1915, %r1905, %r1914;
	min.s32 	%r1916, %r1913, %r1915;
	st.shared.u32 	[%r44+8192], %r1916;
	ld.shared.u32 	%r1917, [%r44+8320];
	ld.shared.u32 	%r1918, [%r43+8396];
	add.s32 	%r1919, %r1910, %r1918;
	min.s32 	%r1920, %r1917, %r1919;
	st.shared.u32 	[%r44+8320], %r1920;
	bar.sync 	0;
	ld.shared.u32 	%r1921, [%r37];
	ld.shared.u32 	%r1922, [%r16+208];
	ld.shared.u32 	%r1923, [%r36+13312];
	add.s32 	%r1924, %r1923, %r1922;
	min.s32 	%r1925, %r1921, %r1924;
	st.shared.u32 	[%r37], %r1925;
	ld.shared.u32 	%r1926, [%r37+128];
	ld.shared.u32 	%r1927, [%r36+13440];
	add.s32 	%r1928, %r1927, %r1922;
	min.s32 	%r1929, %r1926, %r1928;
	st.shared.u32 	[%r37+128], %r1929;
	ld.shared.u32 	%r1930, [%r37+8192];
	ld.shared.u32 	%r1931, [%r16+8400];
	ld.shared.u32 	%r1932, [%r36+13312];
	add.s32 	%r1933, %r1932, %r1931;
	min.s32 	%r1934, %r1930, %r1933;
	st.shared.u32 	[%r37+8192], %r1934;
	ld.shared.u32 	%r1935, [%r37+8320];
	ld.shared.u32 	%r1936, [%r36+13440];
	add.s32 	%r1937, %r1936, %r1931;
	min.s32 	%r1938, %r1935, %r1937;
	st.shared.u32 	[%r37+8320], %r1938;
	ld.shared.u32 	%r1939, [%r44];
	ld.shared.u32 	%r1940, [%r43+208];
	ld.shared.u32 	%r1941, [%r68+13312];
	add.s32 	%r1942, %r1941, %r1940;
	min.s32 	%r1943, %r1939, %r1942;
	st.shared.u32 	[%r44], %r1943;
	ld.shared.u32 	%r1944, [%r44+128];
	ld.shared.u32 	%r1945, [%r43+208];
	ld.shared.u32 	%r1946, [%r68+13440];
	add.s32 	%r1947, %r1946, %r1945;
	min.s32 	%r1948, %r1944, %r1947;
	st.shared.u32 	[%r44+128], %r1948;
	ld.shared.u32 	%r1949, [%r44+8192];
	ld.shared.u32 	%r1950, [%r43+8400];
	add.s32 	%r1951, %r1941, %r1950;
	min.s32 	%r1952, %r1949, %r1951;
	st.shared.u32 	[%r44+8192], %r1952;
	ld.shared.u32 	%r1953, [%r44+8320];
	ld.shared.u32 	%r1954, [%r43+8400];
	add.s32 	%r1955, %r1946, %r1954;
	min.s32 	%r1956, %r1953, %r1955;
	st.shared.u32 	[%r44+8320], %r1956;
	bar.sync 	0;
	ld.shared.u32 	%r1957, [%r37];
	ld.shared.u32 	%r1958, [%r16+212];
	ld.shared.u32 	%r1959, [%r36+13568];
	add.s32 	%r1960, %r1959, %r1958;
	min.s32 	%r1961, %r1957, %r1960;
	st.shared.u32 	[%r37], %r1961;
	ld.shared.u32 	%r1962, [%r37+128];
	ld.shared.u32 	%r1963, [%r36+13696];
	add.s32 	%r1964, %r1963, %r1958;
	min.s32 	%r1965, %r1962, %r1964;
	st.shared.u32 	[%r37+128], %r1965;
	ld.shared.u32 	%r1966, [%r37+8192];
	ld.shared.u32 	%r1967, [%r16+8404];
	ld.shared.u32 	%r1968, [%r36+13568];
	add.s32 	%r1969, %r1968, %r1967;
	min.s32 	%r1970, %r1966, %r1969;
	st.shared.u32 	[%r37+8192], %r1970;
	ld.shared.u32 	%r1971, [%r37+8320];
	ld.shared.u32 	%r1972, [%r36+13696];
	add.s32 	%r1973, %r1972, %r1967;
	min.s32 	%r1974, %r1971, %r1973;
	st.shared.u32 	[%r37+8320], %r1974;
	ld.shared.u32 	%r1975, [%r44];
	ld.shared.u32 	%r1976, [%r43+212];
	ld.shared.u32 	%r1977, [%r68+13568];
	add.s32 	%r1978, %r1977, %r1976;
	min.s32 	%r1979, %r1975, %r1978;
	st.shared.u32 	[%r44], %r1979;
	ld.shared.u32 	%r1980, [%r44+128];
	ld.shared.u32 	%r1981, [%r43+212];
	ld.shared.u32 	%r1982, [%r68+13696];
	add.s32 	%r1983, %r1982, %r1981;
	min.s32 	%r1984, %r1980, %r1983;
	st.shared.u32 	[%r44+128], %r1984;
	ld.shared.u32 	%r1985, [%r44+8192];
	ld.shared.u32 	%r1986, [%r43+8404];
	add.s32 	%r1987, %r1977, %r1986;
	min.s32 	%r1988, %r1985, %r1987;
	st.shared.u32 	[%r44+8192], %r1988;
	ld.shared.u32 	%r1989, [%r44+8320];
	ld.shared.u32 	%r1990, [%r43+8404];
	add.s32 	%r1991, %r1982, %r1990;
	min.s32 	%r1992, %r1989, %r1991;
	st.shared.u32 	[%r44+8320], %r1992;
	bar.sync 	0;
	ld.shared.u32 	%r1993, [%r37];
	ld.shared.u32 	%r1994, [%r16+216];
	ld.shared.u32 	%r1995, [%r36+13824];
	add.s32 	%r1996, %r1995, %r1994;
	min.s32 	%r1997, %r1993, %r1996;
	st.shared.u32 	[%r37], %r1997;
	ld.shared.u32 	%r1998, [%r37+128];
	ld.shared.u32 	%r1999, [%r36+13952];
	add.s32 	%r2000, %r1999, %r1994;
	min.s32 	%r2001, %r1998, %r2000;
	st.shared.u32 	[%r37+128], %r2001;
	ld.shared.u32 	%r2002, [%r37+8192];
	ld.shared.u32 	%r2003, [%r16+8408];
	ld.shared.u32 	%r2004, [%r36+13824];
	add.s32 	%r2005, %r2004, %r2003;
	min.s32 	%r2006, %r2002, %r2005;
	st.shared.u32 	[%r37+8192], %r2006;
	ld.shared.u32 	%r2007, [%r37+8320];
	ld.shared.u32 	%r2008, [%r36+13952];
	add.s32 	%r2009, %r2008, %r2003;
	min.s32 	%r2010, %r2007, %r2009;
	st.shared.u32 	[%r37+8320], %r2010;
	ld.shared.u32 	%r2011, [%r44];
	ld.shared.u32 	%r2012, [%r43+216];
	ld.shared.u32 	%r2013, [%r68+13824];
	add.s32 	%r2014, %r2013, %r2012;
	min.s32 	%r2015, %r2011, %r2014;
	st.shared.u32 	[%r44], %r2015;
	ld.shared.u32 	%r2016, [%r44+128];
	ld.shared.u32 	%r2017, [%r43+216];
	ld.shared.u32 	%r2018, [%r68+13952];
	add.s32 	%r2019, %r2018, %r2017;
	min.s32 	%r2020, %r2016, %r2019;
	st.shared.u32 	[%r44+128], %r2020;
	ld.shared.u32 	%r2021, [%r44+8192];
	ld.shared.u32 	%r2022, [%r43+8408];
	add.s32 	%r2023, %r2013, %r2022;
	min.s32 	%r2024, %r2021, %r2023;
	st.shared.u32 	[%r44+8192], %r2024;
	ld.shared.u32 	%r2025, [%r44+8320];
	ld.shared.u32 	%r2026, [%r43+8408];
	add.s32 	%r2027, %r2018, %r2026;
	min.s32 	%r2028, %r2025, %r2027;
	st.shared.u32 	[%r44+8320], %r2028;
	bar.sync 	0;
	ld.shared.u32 	%r2029, [%r37];
	ld.shared.u32 	%r2030, [%r16+220];
	ld.shared.u32 	%r2031, [%r36+14080];
	add.s32 	%r2032, %r2031, %r2030;
	min.s32 	%r2033, %r2029, %r2032;
	st.shared.u32 	[%r37], %r2033;
	ld.shared.u32 	%r2034, [%r37+128];
	ld.shared.u32 	%r2035, [%r36+14208];
	add.s32 	%r2036, %r2035, %r2030;
	min.s32 	%r2037, %r2034, %r2036;
	st.shared.u32 	[%r37+128], %r2037;
	ld.shared.u32 	%r2038, [%r37+8192];
	ld.shared.u32 	%r2039, [%r16+8412];
	ld.shared.u32 	%r2040, [%r36+14080];
	add.s32 	%r2041, %r2040, %r2039;
	min.s32 	%r2042, %r2038, %r2041;
	st.shared.u32 	[%r37+8192], %r2042;
	ld.shared.u32 	%r2043, [%r37+8320];
	ld.shared.u32 	%r2044, [%r36+14208];
	add.s32 	%r2045, %r2044, %r2039;
	min.s32 	%r2046, %r2043, %r2045;
	st.shared.u32 	[%r37+8320], %r2046;
	ld.shared.u32 	%r2047, [%r44];
	ld.shared.u32 	%r2048, [%r43+220];
	ld.shared.u32 	%r2049, [%r68+14080];
	add.s32 	%r2050, %r2049, %r2048;
	min.s32 	%r2051, %r2047, %r2050;
	st.shared.u32 	[%r44], %r2051;
	ld.shared.u32 	%r2052, [%r44+128];
	ld.shared.u32 	%r2053, [%r43+220];
	ld.shared.u32 	%r2054, [%r68+14208];
	add.s32 	%r2055, %r2054, %r2053;
	min.s32 	%r2056, %r2052, %r2055;
	st.shared.u32 	[%r44+128], %r2056;
	ld.shared.u32 	%r2057, [%r44+8192];
	ld.shared.u32 	%r2058, [%r43+8412];
	add.s32 	%r2059, %r2049, %r2058;
	min.s32 	%r2060, %r2057, %r2059;
	st.shared.u32 	[%r44+8192], %r2060;
	ld.shared.u32 	%r2061, [%r44+8320];
	ld.shared.u32 	%r2062, [%r43+8412];
	add.s32 	%r2063, %r2054, %r2062;
	min.s32 	%r2064, %r2061, %r2063;
	st.shared.u32 	[%r44+8320], %r2064;
	bar.sync 	0;
	ld.shared.u32 	%r2065, [%r37];
	ld.shared.u32 	%r2066, [%r16+224];
	ld.shared.u32 	%r2067, [%r36+14336];
	add.s32 	%r2068, %r2067, %r2066;
	min.s32 	%r2069, %r2065, %r2068;
	st.shared.u32 	[%r37], %r2069;
	ld.shared.u32 	%r2070, [%r37+128];
	ld.shared.u32 	%r2071, [%r36+14464];
	add.s32 	%r2072, %r2071, %r2066;
	min.s32 	%r2073, %r2070, %r2072;
	st.shared.u32 	[%r37+128], %r2073;
	ld.shared.u32 	%r2074, [%r37+8192];
	ld.shared.u32 	%r2075, [%r16+8416];
	ld.shared.u32 	%r2076, [%r36+14336];
	add.s32 	%r2077, %r2076, %r2075;
	min.s32 	%r2078, %r2074, %r2077;
	st.shared.u32 	[%r37+8192], %r2078;
	ld.shared.u32 	%r2079, [%r37+8320];
	ld.shared.u32 	%r2080, [%r36+14464];
	add.s32 	%r2081, %r2080, %r2075;
	min.s32 	%r2082, %r2079, %r2081;
	st.shared.u32 	[%r37+8320], %r2082;
	ld.shared.u32 	%r2083, [%r44];
	ld.shared.u32 	%r2084, [%r43+224];
	ld.shared.u32 	%r2085, [%r68+14336];
	add.s32 	%r2086, %r2085, %r2084;
	min.s32 	%r2087, %r2083, %r2086;
	st.shared.u32 	[%r44], %r2087;
	ld.shared.u32 	%r2088, [%r44+128];
	ld.shared.u32 	%r2089, [%r43+224];
	ld.shared.u32 	%r2090, [%r68+14464];
	add.s32 	%r2091, %r2090, %r2089;
	min.s32 	%r2092, %r2088, %r2091;
	st.shared.u32 	[%r44+128], %r2092;
	ld.shared.u32 	%r2093, [%r44+8192];
	ld.shared.u32 	%r2094, [%r43+8416];
	add.s32 	%r2095, %r2085, %r2094;
	min.s32 	%r2096, %r2093, %r2095;
	st.shared.u32 	[%r44+8192], %r2096;
	ld.shared.u32 	%r2097, [%r44+8320];
	ld.shared.u32 	%r2098, [%r43+8416];
	add.s32 	%r2099, %r2090, %r2098;
	min.s32 	%r2100, %r2097, %r2099;
	st.shared.u32 	[%r44+8320], %r2100;
	bar.sync 	0;
	ld.shared.u32 	%r2101, [%r37];
	ld.shared.u32 	%r2102, [%r16+228];
	ld.shared.u32 	%r2103, [%r36+14592];
	add.s32 	%r2104, %r2103, %r2102;
	min.s32 	%r2105, %r2101, %r2104;
	st.shared.u32 	[%r37], %r2105;
	ld.shared.u32 	%r2106, [%r37+128];
	ld.shared.u32 	%r2107, [%r36+14720];
	add.s32 	%r2108, %r2107, %r2102;
	min.s32 	%r2109, %r2106, %r2108;
	st.shared.u32 	[%r37+128], %r2109;
	ld.shared.u32 	%r2110, [%r37+8192];
	ld.shared.u32 	%r2111, [%r16+8420];
	ld.shared.u32 	%r2112, [%r36+14592];
	add.s32 	%r2113, %r2112, %r2111;
	min.s32 	%r2114, %r2110, %r2113;
	st.shared.u32 	[%r37+8192], %r2114;
	ld.shared.u32 	%r2115, [%r37+8320];
	ld.shared.u32 	%r2116, [%r36+14720];
	add.s32 	%r2117, %r2116, %r2111;
	min.s32 	%r2118, %r2115, %r2117;
	st.shared.u32 	[%r37+8320], %r2118;
	ld.shared.u32 	%r2119, [%r44];
	ld.shared.u32 	%r2120, [%r43+228];
	ld.shared.u32 	%r2121, [%r68+14592];
	add.s32 	%r2122, %r2121, %r2120;
	min.s32 	%r2123, %r2119, %r2122;
	st.shared.u32 	[%r44], %r2123;
	ld.shared.u32 	%r2124, [%r44+128];
	ld.shared.u32 	%r2125, [%r43+228];
	ld.shared.u32 	%r2126, [%r68+14720];
	add.s32 	%r2127, %r2126, %r2125;
	min.s32 	%r2128, %r2124, %r2127;
	st.shared.u32 	[%r44+128], %r2128;
	ld.shared.u32 	%r2129, [%r44+8192];
	ld.shared.u32 	%r2130, [%r43+8420];
	add.s32 	%r2131, %r2121, %r2130;
	min.s32 	%r2132, %r2129, %r2131;
	st.shared.u32 	[%r44+8192], %r2132;
	ld.shared.u32 	%r2133, [%r44+8320];
	ld.shared.u32 	%r2134, [%r43+8420];
	add.s32 	%r2135, %r2126, %r2134;
	min.s32 	%r2136, %r2133, %r2135;
	st.shared.u32 	[%r44+8320], %r2136;
	bar.sync 	0;
	ld.shared.u32 	%r2137, [%r37];
	ld.shared.u32 	%r2138, [%r16+232];
	ld.shared.u32 	%r2139, [%r36+14848];
	add.s32 	%r2140, %r2139, %r2138;
	min.s32 	%r2141, %r2137, %r2140;
	st.shared.u32 	[%r37], %r2141;
	ld.shared.u32 	%r2142, [%r37+128];
	ld.shared.u32 	%r2143, [%r36+14976];
	add.s32 	%r2144, %r2143, %r2138;
	min.s32 	%r2145, %r2142, %r2144;
	st.shared.u32 	[%r37+128], %r2145;
	ld.shared.u32 	%r2146, [%r37+8192];
	ld.shared.u32 	%r2147, [%r16+8424];
	ld.shared.u32 	%r2148, [%r36+14848];
	add.s32 	%r2149, %r2148, %r2147;
	min.s32 	%r2150, %r2146, %r2149;
	st.shared.u32 	[%r37+8192], %r2150;
	ld.shared.u32 	%r2151, [%r37+8320];
	ld.shared.u32 	%r2152, [%r36+14976];
	add.s32 	%r2153, %r2152, %r2147;
	min.s32 	%r2154, %r2151, %r2153;
	st.shared.u32 	[%r37+8320], %r2154;
	ld.shared.u32 	%r2155, [%r44];
	ld.shared.u32 	%r2156, [%r43+232];
	ld.shared.u32 	%r2157, [%r68+14848];
	add.s32 	%r2158, %r2157, %r2156;
	min.s32 	%r2159, %r2155, %r2158;
	st.shared.u32 	[%r44], %r2159;
	ld.shared.u32 	%r2160, [%r44+128];
	ld.shared.u32 	%r2161, [%r43+232];
	ld.shared.u32 	%r2162, [%r68+14976];
	add.s32 	%r2163, %r2162, %r2161;
	min.s32 	%r2164, %r2160, %r2163;
	st.shared.u32 	[%r44+128], %r2164;
	ld.shared.u32 	%r2165, [%r44+8192];
	ld.shared.u32 	%r2166, [%r43+8424];
	add.s32 	%r2167, %r2157, %r2166;
	min.s32 	%r2168, %r2165, %r2167;
	st.shared.u32 	[%r44+8192], %r2168;
	ld.shared.u32 	%r2169, [%r44+8320];
	ld.shared.u32 	%r2170, [%r43+8424];
	add.s32 	%r2171, %r2162, %r2170;
	min.s32 	%r2172, %r2169, %r2171;
	st.shared.u32 	[%r44+8320], %r2172;
	bar.sync 	0;
	ld.shared.u32 	%r2173, [%r37];
	ld.shared.u32 	%r2174, [%r16+236];
	ld.shared.u32 	%r2175, [%r36+15104];
	add.s32 	%r2176, %r2175, %r2174;
	min.s32 	%r2177, %r2173, %r2176;
	st.shared.u32 	[%r37], %r2177;
	ld.shared.u32 	%r2178, [%r37+128];
	ld.shared.u32 	%r2179, [%r36+15232];
	add.s32 	%r2180, %r2179, %r2174;
	min.s32 	%r2181, %r2178, %r2180;
	st.shared.u32 	[%r37+128], %r2181;
	ld.shared.u32 	%r2182, [%r37+8192];
	ld.shared.u32 	%r2183, [%r16+8428];
	ld.shared.u32 	%r2184, [%r36+15104];
	add.s32 	%r2185, %r2184, %r2183;
	min.s32 	%r2186, %r2182, %r2185;
	st.shared.u32 	[%r37+8192], %r2186;
	ld.shared.u32 	%r2187, [%r37+8320];
	ld.shared.u32 	%r2188, [%r36+15232];
	add.s32 	%r2189, %r2188, %r2183;
	min.s32 	%r2190, %r2187, %r2189;
	st.shared.u32 	[%r37+8320], %r2190;
	ld.shared.u32 	%r2191, [%r44];
	ld.shared.u32 	%r2192, [%r43+236];
	ld.shared.u32 	%r2193, [%r68+15104];
	add.s32 	%r2194, %r2193, %r2192;
	min.s32 	%r2195, %r2191, %r2194;
	st.shared.u32 	[%r44], %r2195;
	ld.shared.u32 	%r2196, [%r44+128];
	ld.shared.u32 	%r2197, [%r43+236];
	ld.shared.u32 	%r2198, [%r68+15232];
	add.s32 	%r2199, %r2198, %r2197;
	min.s32 	%r2200, %r2196, %r2199;
	st.shared.u32 	[%r44+128], %r2200;
	ld.shared.u32 	%r2201, [%r44+8192];
	ld.shared.u32 	%r2202, [%r43+8428];
	add.s32 	%r2203, %r2193, %r2202;
	min.s32 	%r2204, %r2201, %r2203;
	st.shared.u32 	[%r44+8192], %r2204;
	ld.shared.u32 	%r2205, [%r44+8320];
	ld.shared.u32 	%r2206, [%r43+8428];
	add.s32 	%r2207, %r2198, %r2206;
	min.s32 	%r2208, %r2205, %r2207;
	st.shared.u32 	[%r44+8320], %r2208;
	bar.sync 	0;
	ld.shared.u32 	%r2209, [%r37];
	ld.shared.u32 	%r2210, [%r16+240];
	ld.shared.u32 	%r2211, [%r36+15360];
	add.s32 	%r2212, %r2211, %r2210;
	min.s32 	%r2213, %r2209, %r2212;
	st.shared.u32 	[%r37], %r2213;
	ld.shared.u32 	%r2214, [%r37+128];
	ld.shared.u32 	%r2215, [%r36+15488];
	add.s32 	%r2216, %r2215, %r2210;
	min.s32 	%r2217, %r2214, %r2216;
	st.shared.u32 	[%r37+128], %r2217;
	ld.shared.u32 	%r2218, [%r37+8192];
	ld.shared.u32 	%r2219, [%r16+8432];
	ld.shared.u32 	%r2220, [%r36+15360];
	add.s32 	%r2221, %r2220, %r2219;
	min.s32 	%r2222, %r2218, %r2221;
	st.shared.u32 	[%r37+8192], %r2222;
	ld.shared.u32 	%r2223, [%r37+8320];
	ld.shared.u32 	%r2224, [%r36+15488];
	add.s32 	%r2225, %r2224, %r2219;
	min.s32 	%r2226, %r2223, %r2225;
	st.shared.u32 	[%r37+8320], %r2226;
	ld.shared.u32 	%r2227, [%r44];
	ld.shared.u32 	%r2228, [%r43+240];
	ld.shared.u32 	%r2229, [%r68+15360];
	add.s32 	%r2230, %r2229, %r2228;
	min.s32 	%r2231, %r2227, %r2230;
	st.shared.u32 	[%r44], %r2231;
	ld.shared.u32 	%r2232, [%r44+128];
	ld.shared.u32 	%r2233, [%r43+240];
	ld.shared.u32 	%r2234, [%r68+15488];
	add.s32 	%r2235, %r2234, %r2233;
	min.s32 	%r2236, %r2232, %r2235;
	st.shared.u32 	[%r44+128], %r2236;
	ld.shared.u32 	%r2237, [%r44+8192];
	ld.shared.u32 	%r2238, [%r43+8432];
	add.s32 	%r2239, %r2229, %r2238;
	min.s32 	%r2240, %r2237, %r2239;
	st.shared.u32 	[%r44+8192], %r2240;
	ld.shared.u32 	%r2241, [%r44+8320];
	ld.shared.u32 	%r2242, [%r43+8432];
	add.s32 	%r2243, %r2234, %r2242;
	min.s32 	%r2244, %r2241, %r2243;
	st.shared.u32 	[%r44+8320], %r2244;
	bar.sync 	0;
	ld.shared.u32 	%r2245, [%r37];
	ld.shared.u32 	%r2246, [%r16+244];
	ld.shared.u32 	%r2247, [%r36+15616];
	add.s32 	%r2248, %r2247, %r2246;
	min.s32 	%r2249, %r2245, %r2248;
	st.shared.u32 	[%r37], %r2249;
	ld.shared.u32 	%r2250, [%r37+128];
	ld.shared.u32 	%r2251, [%r36+15744];
	add.s32 	%r2252, %r2251, %r2246;
	min.s32 	%r2253, %r2250, %r2252;
	st.shared.u32 	[%r37+128], %r2253;
	ld.shared.u32 	%r2254, [%r37+8192];
	ld.shared.u32 	%r2255, [%r16+8436];
	ld.shared.u32 	%r2256, [%r36+15616];
	add.s32 	%r2257, %r2256, %r2255;
	min.s32 	%r2258, %r2254, %r2257;
	st.shared.u32 	[%r37+8192], %r2258;
	ld.shared.u32 	%r2259, [%r37+8320];
	ld.shared.u32 	%r2260, [%r36+15744];
	add.s32 	%r2261, %r2260, %r2255;
	min.s32 	%r2262, %r2259, %r2261;
	st.shared.u32 	[%r37+8320], %r2262;
	ld.shared.u32 	%r2263, [%r44];
	ld.shared.u32 	%r2264, [%r43+244];
	ld.shared.u32 	%r2265, [%r68+15616];
	add.s32 	%r2266, %r2265, %r2264;
	min.s32 	%r2267, %r2263, %r2266;
	st.shared.u32 	[%r44], %r2267;
	ld.shared.u32 	%r2268, [%r44+128];
	ld.shared.u32 	%r2269, [%r43+244];
	ld.shared.u32 	%r2270, [%r68+15744];
	add.s32 	%r2271, %r2270, %r2269;
	min.s32 	%r2272, %r2268, %r2271;
	st.shared.u32 	[%r44+128], %r2272;
	ld.shared.u32 	%r2273, [%r44+8192];
	ld.shared.u32 	%r2274, [%r43+8436];
	add.s32 	%r2275, %r2265, %r2274;
	min.s32 	%r2276, %r2273, %r2275;
	st.shared.u32 	[%r44+8192], %r2276;
	ld.shared.u32 	%r2277, [%r44+8320];
	ld.shared.u32 	%r2278, [%r43+8436];
	add.s32 	%r2279, %r2270, %r2278;
	min.s32 	%r2280, %r2277, %r2279;
	st.shared.u32 	[%r44+8320], %r2280;
	bar.sync 	0;
	ld.shared.u32 	%r2281, [%r37];
	ld.shared.u32 	%r2282, [%r16+248];
	ld.shared.u32 	%r2283, [%r36+15872];
	add.s32 	%r2284, %r2283, %r2282;
	min.s32 	%r2285, %r2281, %r2284;
	st.shared.u32 	[%r37], %r2285;
	ld.shared.u32 	%r2286, [%r37+128];
	ld.shared.u32 	%r2287, [%r36+16000];
	add.s32 	%r2288, %r2287, %r2282;
	min.s32 	%r2289, %r2286, %r2288;
	st.shared.u32 	[%r37+128], %r2289;
	ld.shared.u32 	%r2290, [%r37+8192];
	ld.shared.u32 	%r2291, [%r16+8440];
	ld.shared.u32 	%r2292, [%r36+15872];
	add.s32 	%r2293, %r2292, %r2291;
	min.s32 	%r2294, %r2290, %r2293;
	st.shared.u32 	[%r37+8192], %r2294;
	ld.shared.u32 	%r2295, [%r37+8320];
	ld.shared.u32 	%r2296, [%r36+16000];
	add.s32 	%r2297, %r2296, %r2291;
	min.s32 	%r2298, %r2295, %r2297;
	st.shared.u32 	[%r37+8320], %r2298;
	ld.shared.u32 	%r2299, [%r44];
	ld.shared.u32 	%r2300, [%r43+248];
	ld.shared.u32 	%r2301, [%r68+15872];
	add.s32 	%r2302, %r2301, %r2300;
	min.s32 	%r2303, %r2299, %r2302;
	st.shared.u32 	[%r44], %r2303;
	ld.shared.u32 	%r2304, [%r44+128];
	ld.shared.u32 	%r2305, [%r43+248];
	ld.shared.u32 	%r2306, [%r68+16000];
	add.s32 	%r2307, %r2306, %r2305;
	min.s32 	%r2308, %r2304, %r2307;
	st.shared.u32 	[%r44+128], %r2308;
	ld.shared.u32 	%r2309, [%r44+8192];
	ld.shared.u32 	%r2310, [%r43+8440];
	add.s32 	%r2311, %r2301, %r2310;
	min.s32 	%r2312, %r2309, %r2311;
	st.shared.u32 	[%r44+8192], %r2312;
	ld.shared.u32 	%r2313, [%r44+8320];
	ld.shared.u32 	%r2314, [%r43+8440];
	add.s32 	%r2315, %r2306, %r2314;
	min.s32 	%r2316, %r2313, %r2315;
	st.shared.u32 	[%r44+8320], %r2316;
	bar.sync 	0;
	ld.shared.u32 	%r2317, [%r37];
	ld.shared.u32 	%r2318, [%r16+252];
	ld.shared.u32 	%r2319, [%r36+16128];
	add.s32 	%r2320, %r2319, %r2318;
	min.s32 	%r2321, %r2317, %r2320;
	st.shared.u32 	[%r37], %r2321;
	ld.shared.u32 	%r2322, [%r37+128];
	ld.shared.u32 	%r2323, [%r36+16256];
	add.s32 	%r2324, %r2323, %r2318;
	min.s32 	%r2325, %r2322, %r2324;
	st.shared.u32 	[%r37+128], %r2325;
	ld.shared.u32 	%r2326, [%r37+8192];
	ld.shared.u32 	%r2327, [%r16+8444];
	ld.shared.u32 	%r2328, [%r36+16128];
	add.s32 	%r2329, %r2328, %r2327;
	min.s32 	%r2330, %r2326, %r2329;
	st.shared.u32 	[%r37+8192], %r2330;
	ld.shared.u32 	%r2331, [%r37+8320];
	ld.shared.u32 	%r2332, [%r36+16256];
	add.s32 	%r2333, %r2332, %r2327;
	min.s32 	%r2334, %r2331, %r2333;
	st.shared.u32 	[%r37+8320], %r2334;
	ld.shared.u32 	%r2335, [%r44];
	ld.shared.u32 	%r2336, [%r43+252];
	ld.shared.u32 	%r2337, [%r68+16128];
	add.s32 	%r2338, %r2337, %r2336;
	min.s32 	%r2339, %r2335, %r2338;
	st.shared.u32 	[%r44], %r2339;
	ld.shared.u32 	%r2340, [%r44+128];
	ld.shared.u32 	%r2341, [%r43+252];
	ld.shared.u32 	%r2342, [%r68+16256];
	add.s32 	%r2343, %r2342, %r2341;
	min.s32 	%r2344, %r2340, %r2343;
	st.shared.u32 	[%r44+128], %r2344;
	ld.shared.u32 	%r2345, [%r44+8192];
	ld.shared.u32 	%r2346, [%r43+8444];
	add.s32 	%r2347, %r2337, %r2346;
	min.s32 	%r2348, %r2345, %r2347;
	st.shared.u32 	[%r44+8192], %r2348;
	ld.shared.u32 	%r2349, [%r44+8320];
	ld.shared.u32 	%r2350, [%r43+8444];
	add.s32 	%r2351, %r2342, %r2350;
	min.s32 	%r2352, %r2349, %r2351;
	st.shared.u32 	[%r44+8320], %r2352;
	st.global.u32 	[%rd9], %r2321;
	st.global.u32 	[%rd9+128], %r2325;
	st.global.u32 	[%rd11], %r2330;
	st.global.u32 	[%rd11+128], %r2334;
	st.global.u32 	[%rd13], %r2339;
	st.global.u32 	[%rd13+128], %r2344;
	st.global.u32 	[%rd15], %r2348;
	st.global.u32 	[%rd15+128], %r2352;
$L__BB1_2:
	ret;

}
	// .globl	_Z4FWP3Piii
.visible .entry _Z4FWP3Piii(
	.param .u64 .ptr .align 1 _Z4FWP3Piii_param_0,
	.param .u32 _Z4FWP3Piii_param_1,
	.param .u32 _Z4FWP3Piii_param_2
)
{
	.reg .pred 	%p<4>;
	.reg .b32 	%r<818>;
	.reg .b64 	%rd<15>;
	// demoted variable
	.shared .align 4 .b8 _ZZ4FWP3PiiiE9pivot_row[16384];
	// demoted variable
	.shared .align 4 .b8 _ZZ4FWP3PiiiE9pivot_col[16384];
	// demoted variable
	.shared .align 4 .b8 _ZZ4FWP3PiiiE7outcome[16384];
	ld.param.u64 	%rd1, [_Z4FWP3Piii_param_0];
	ld.param.u32 	%r3, [_Z4FWP3Piii_param_1];
	ld.param.u32 	%r4, [_Z4FWP3Piii_param_2];
	mov.u32 	%r1, %ctaid.y;
	mov.u32 	%r2, %ctaid.x;
	setp.eq.s32 	%p1, %r1, %r3;
	setp.eq.s32 	%p2, %r2, %r3;
	or.pred  	%p3, %p1, %p2;
	@%p3 bra 	$L__BB2_2;
	mov.u32 	%r5, %tid.x;
	mov.u32 	%r6, %tid.y;
	cvta.to.global.u64 	%rd2, %rd1;
	shl.b32 	%r7, %r3, 6;
	shl.b32 	%r8, %r2, 6;
	mad.lo.s32 	%r9, %r7, %r4, %r8;
	mul.lo.s32 	%r10, %r1, %r4;
	shl.b32 	%r11, %r10, 6;
	add.s32 	%r12, %r11, %r7;
	mad.lo.s32 	%r13, %r4, %r6, %r5;
	add.s32 	%r14, %r13, %r9;
	shl.b32 	%r15, %r4, 5;
	add.s32 	%r16, %r13, %r15;
	add.s32 	%r17, %r16, %r9;
	add.s32 	%r18, %r13, %r12;
	add.s32 	%r19, %r16, %r12;
	add.s32 	%r20, %r11, %r8;
	add.s32 	%r21, %r13, %r20;
	add.s32 	%r22, %r16, %r20;
	mul.wide.s32 	%rd3, %r14, 4;
	add.s64 	%rd4, %rd2, %rd3;
	ld.global.u32 	%r23, [%rd4];
	shl.b32 	%r24, %r6, 8;
	mov.u32 	%r25, _ZZ4FWP3PiiiE9pivot_row;
	shl.b32 	%r26, %r5, 2;
	add.s32 	%r27, %r25, %r26;
	add.s32 	%r28, %r27, %r24;
	st.shared.u32 	[%r28], %r23;
	ld.global.u32 	%r29, [%rd4+128];
	st.shared.u32 	[%r28+128], %r29;
	mul.wide.s32 	%rd5, %r17, 4;
	add.s64 	%rd6, %rd2, %rd5;
	ld.global.u32 	%r30, [%rd6];
	st.shared.u32 	[%r28+8192], %r30;
	ld.global.u32 	%r31, [%rd6+128];
	st.shared.u32 	[%r28+8320], %r31;
	mul.wide.s32 	%rd7, %r18, 4;
	add.s64 	%rd8, %rd2, %rd7;
	ld.global.u32 	%r32, [%rd8];
	mov.u32 	%r33, _ZZ4FWP3PiiiE9pivot_col;
	add.s32 	%r34, %r33, %r24;
	add.s32 	%r35, %r34, %r26;
	st.shared.u32 	[%r35], %r32;
	ld.global.u32 	%r36, [%rd8+128];
	st.shared.u32 	[%r35+128], %r36;
	mul.wide.s32 	%rd9, %r19, 4;
	add.s64 	%rd10, %rd2, %rd9;
	ld.global.u32 	%r37, [%rd10];
	st.shared.u32 	[%r35+8192], %r37;
	ld.global.u32 	%r38, [%rd10+128];
	st.shared.u32 	[%r35+8320], %r38;
	mul.wide.s32 	%rd11, %r21, 4;
	add.s64 	%rd12, %rd2, %rd11;
	ld.global.u32 	%r39, [%rd12];
	mov.u32 	%r40, _ZZ4FWP3PiiiE7outcome;
	add.s32 	%r41, %r40, %r24;
	add.s32 	%r42, %r41, %r26;
	st.shared.u32 	[%r42], %r39;
	ld.global.u32 	%r43, [%rd12+128];
	st.shared.u32 	[%r42+128], %r43;
	mul.wide.s32 	%rd13, %r22, 4;
	add.s64 	%rd14, %rd2, %rd13;
	ld.global.u32 	%r44, [%rd14];
	st.shared.u32 	[%r42+8192], %r44;
	ld.global.u32 	%r45, [%rd14+128];
	st.shared.u32 	[%r42+8320], %r45;
	bar.sync 	0;
	ld.shared.u32 	%r46, [%r42];
	ld.shared.u32 	%r47, [%r42+128];
	ld.shared.u32 	%r48, [%r42+8192];
	ld.shared.u32 	%r49, [%r42+8320];
	ld.shared.u32 	%r50, [%r34];
	ld.shared.u32 	%r51, [%r27];
	add.s32 	%r52, %r51, %r50;
	min.s32 	%r53, %r46, %r52;
	ld.shared.u32 	%r54, [%r27+128];
	add.s32 	%r55, %r54, %r50;
	min.s32 	%r56, %r47, %r55;
	ld.shared.u32 	%r57, [%r34+8192];
	add.s32 	%r58, %r51, %r57;
	min.s32 	%r59, %r48, %r58;
	add.s32 	%r60, %r54, %r57;
	min.s32 	%r61, %r49, %r60;
	ld.shared.u32 	%r62, [%r34+4];
	ld.shared.u32 	%r63, [%r27+256];
	add.s32 	%r64, %r63, %r62;
	min.s32 	%r65, %r53, %r64;
	ld.shared.u32 	%r66, [%r27+384];
	add.s32 	%r67, %r66, %r62;
	min.s32 	%r68, %r56, %r67;
	ld.shared.u32 	%r69, [%r34+8196];
	add.s32 	%r70, %r63, %r69;
	min.s32 	%r71, %r59, %r70;
	add.s32 	%r72, %r66, %r69;
	min.s32 	%r73, %r61, %r72;
	ld.shared.u32 	%r74, [%r34+8];
	ld.shared.u32 	%r75, [%r27+512];
	add.s32 	%r76, %r75, %r74;
	min.s32 	%r77, %r65, %r76;
	ld.shared.u32 	%r78, [%r27+640];
	add.s32 	%r79, %r78, %r74;
	min.s32 	%r80, %r68, %r79;
	ld.shared.u32 	%r81, [%r34+8200];
	add.s32 	%r82, %r75, %r81;
	min.s32 	%r83, %r71, %r82;
	add.s32 	%r84, %r78, %r81;
	min.s32 	%r85, %r73, %r84;
	ld.shared.u32 	%r86, [%r34+12];
	ld.shared.u32 	%r87, [%r27+768];
	add.s32 	%r88, %r87, %r86;
	min.s32 	%r89, %r77, %r88;
	ld.shared.u32 	%r90, [%r27+896];
	add.s32 	%r91, %r90, %r86;
	min.s32 	%r92, %r80, %r91;
	ld.shared.u32 	%r93, [%r34+8204];
	add.s32 	%r94, %r87, %r93;
	min.s32 	%r95, %r83, %r94;
	add.s32 	%r96, %r90, %r93;
	min.s32 	%r97, %r85, %r96;
	ld.shared.u32 	%r98, [%r34+16];
	ld.shared.u32 	%r99, [%r27+1024];
	add.s32 	%r100, %r99, %r98;
	min.s32 	%r101, %r89, %r100;
	ld.shared.u32 	%r102, [%r27+1152];
	add.s32 	%r103, %r102, %r98;
	min.s32 	%r104, %r92, %r103;
	ld.shared.u32 	%r105, [%r34+8208];
	add.s32 	%r106, %r99, %r105;
	min.s32 	%r107, %r95, %r106;
	add.s32 	%r108, %r102, %r105;
	min.s32 	%r109, %r97, %r108;
	ld.shared.u32 	%r110, [%r34+20];
	ld.shared.u32 	%r111, [%r27+1280];
	add.s32 	%r112, %r111, %r110;
	min.s32 	%r113, %r101, %r112;
	ld.shared.u32 	%r114, [%r27+1408];
	add.s32 	%r115, %r114, %r110;
	min.s32 	%r116, %r104, %r115;
	ld.shared.u32 	%r117, [%r34+8212];
	add.s32 	%r118, %r111, %r117;
	min.s32 	%r119, %r107, %r118;
	add.s32 	%r120, %r114, %r117;
	min.s32 	%r121, %r109, %r120;
	ld.shared.u32 	%r122, [%r34+24];
	ld.shared.u32 	%r123, [%r27+1536];
	add.s32 	%r124, %r123, %r122;
	min.s32 	%r125, %r113, %r124;
	ld.shared.u32 	%r126, [%r27+1664];
	add.s32 	%r127, %r126, %r122;
	min.s32 	%r128, %r116, %r127;
	ld.shared.u32 	%r129, [%r34+8216];
	add.s32 	%r130, %r123, %r129;
	min.s32 	%r131, %r119, %r130;
	add.s32 	%r132, %r126, %r129;
	min.s32 	%r133, %r121, %r132;
	ld.shared.u32 	%r134, [%r34+28];
	ld.shared.u32 	%r135, [%r27+1792];
	add.s32 	%r136, %r135, %r134;
	min.s32 	%r137, %r125, %r136;
	ld.shared.u32 	%r138, [%r27+1920];
	add.s32 	%r139, %r138, %r134;
	min.s32 	%r140, %r128, %r139;
	ld.shared.u32 	%r141, [%r34+8220];
	add.s32 	%r142, %r135, %r141;
	min.s32 	%r143, %r131, %r142;
	add.s32 	%r144, %r138, %r141;
	min.s32 	%r145, %r133, %r144;
	ld.shared.u32 	%r146, [%r34+32];
	ld.shared.u32 	%r147, [%r27+2048];
	add.s32 	%r148, %r147, %r146;
	min.s32 	%r149, %r137, %r148;
	ld.shared.u32 	%r150, [%r27+2176];
	add.s32 	%r151, %r150, %r146;
	min.s32 	%r152, %r140, %r151;
	ld.shared.u32 	%r153, [%r34+8224];
	add.s32 	%r154, %r147, %r153;
	min.s32 	%r155, %r143, %r154;
	add.s32 	%r156, %r150, %r153;
	min.s32 	%r157, %r145, %r156;
	ld.shared.u32 	%r158, [%r34+36];
	ld.shared.u32 	%r159, [%r27+2304];
	add.s32 	%r160, %r159, %r158;
	min.s32 	%r161, %r149, %r160;
	ld.shared.u32 	%r162, [%r27+2432];
	add.s32 	%r163, %r162, %r158;
	min.s32 	%r164, %r152, %r163;
	ld.shared.u32 	%r165, [%r34+8228];
	add.s32 	%r166, %r159, %r165;
	min.s32 	%r167, %r155, %r166;
	add.s32 	%r168, %r162, %r165;
	min.s32 	%r169, %r157, %r168;
	ld.shared.u32 	%r170, [%r34+40];
	ld.shared.u32 	%r171, [%r27+2560];
	add.s32 	%r172, %r171, %r170;
	min.s32 	%r173, %r161, %r172;
	ld.shared.u32 	%r174, [%r27+2688];
	add.s32 	%r175, %r174, %r170;
	min.s32 	%r176, %r164, %r175;
	ld.shared.u32 	%r177, [%r34+8232];
	add.s32 	%r178, %r171, %r177;
	min.s32 	%r179, %r167, %r178;
	add.s32 	%r180, %r174, %r177;
	min.s32 	%r181, %r169, %r180;
	ld.shared.u32 	%r182, [%r34+44];
	ld.shared.u32 	%r183, [%r27+2816];
	add.s32 	%r184, %r183, %r182;
	min.s32 	%r185, %r173, %r184;
	ld.shared.u32 	%r186, [%r27+2944];
	add.s32 	%r187, %r186, %r182;
	min.s32 	%r188, %r176, %r187;
	ld.shared.u32 	%r189, [%r34+8236];
	add.s32 	%r190, %r183, %r189;
	min.s32 	%r191, %r179, %r190;
	add.s32 	%r192, %r186, %r189;
	min.s32 	%r193, %r181, %r192;
	ld.shared.u32 	%r194, [%r34+48];
	ld.shared.u32 	%r195, [%r27+3072];
	add.s32 	%r196, %r195, %r194;
	min.s32 	%r197, %r185, %r196;
	ld.shared.u32 	%r198, [%r27+3200];
	add.s32 	%r199, %r198, %r194;
	min.s32 	%r200, %r188, %r199;
	ld.shared.u32 	%r201, [%r34+8240];
	add.s32 	%r202, %r195, %r201;
	min.s32 	%r203, %r191, %r202;
	add.s32 	%r204, %r198, %r201;
	min.s32 	%r205, %r193, %r204;
	ld.shared.u32 	%r206, [%r34+52];
	ld.shared.u32 	%r207, [%r27+3328];
	add.s32 	%r208, %r207, %r206;
	min.s32 	%r209, %r197, %r208;
	ld.shared.u32 	%r210, [%r27+3456];
	add.s32 	%r211, %r210, %r206;
	min.s32 	%r212, %r200, %r211;
	ld.shared.u32 	%r213, [%r34+8244];
	add.s32 	%r214, %r207, %r213;
	min.s32 	%r215, %r203, %r214;
	add.s32 	%r216, %r210, %r213;
	min.s32 	%r217, %r205, %r216;
	ld.shared.u32 	%r218, [%r34+56];
	ld.shared.u32 	%r219, [%r27+3584];
	add.s32 	%r220, %r219, %r218;
	min.s32 	%r221, %r209, %r220;
	ld.shared.u32 	%r222, [%r27+3712];
	add.s32 	%r223, %r222, %r218;
	min.s32 	%r224, %r212, %r223;
	ld.shared.u32 	%r225, [%r34+8248];
	add.s32 	%r226, %r219, %r225;
	min.s32 	%r227, %r215, %r226;
	add.s32 	%r228, %r222, %r225;
	min.s32 	%r229, %r217, %r228;
	ld.shared.u32 	%r230, [%r34+60];
	ld.shared.u32 	%r231, [%r27+3840];
	add.s32 	%r232, %r231, %r230;
	min.s32 	%r233, %r221, %r232;
	ld.shared.u32 	%r234, [%r27+3968];
	add.s32 	%r235, %r234, %r230;
	min.s32 	%r236, %r224, %r235;
	ld.shared.u32 	%r237, [%r34+8252];
	add.s32 	%r238, %r231, %r237;
	min.s32 	%r239, %r227, %r238;
	add.s32 	%r240, %r234, %r237;
	min.s32 	%r241, %r229, %r240;
	ld.shared.u32 	%r242, [%r34+64];
	ld.shared.u32 	%r243, [%r27+4096];
	add.s32 	%r244, %r243, %r242;
	min.s32 	%r245, %r233, %r244;
	ld.shared.u32 	%r246, [%r27+4224];
	add.s32 	%r247, %r246, %r242;
	min.s32 	%r248, %r236, %r247;
	ld.shared.u32 	%r249, [%r34+8256];
	add.s32 	%r250, %r243, %r249;
	min.s32 	%r251, %r239, %r250;
	add.s32 	%r252, %r246, %r249;
	min.s32 	%r253, %r241, %r252;
	ld.shared.u32 	%r254, [%r34+68];
	ld.shared.u32 	%r255, [%r27+4352];
	add.s32 	%r256, %r255, %r254;
	min.s32 	%r257, %r245, %r256;
	ld.shared.u32 	%r258, [%r27+4480];
	add.s32 	%r259, %r258, %r254;
	min.s32 	%r260, %r248, %r259;
	ld.shared.u32 	%r261, [%r34+8260];
	add.s32 	%r262, %r255, %r261;
	min.s32 	%r263, %r251, %r262;
	add.s32 	%r264, %r258, %r261;
	min.s32 	%r265, %r253, %r264;
	ld.shared.u32 	%r266, [%r34+72];
	ld.shared.u32 	%r267, [%r27+4608];
	add.s32 	%r268, %r267, %r266;
	min.s32 	%r269, %r257, %r268;
	ld.shared.u32 	%r270, [%r27+4736];
	add.s32 	%r271, %r270, %r266;
	min.s32 	%r272, %r260, %r271;
	ld.shared.u32 	%r273, [%r34+8264];
	add.s32 	%r274, %r267, %r273;
	min.s32 	%r275, %r263, %r274;
	add.s32 	%r276, %r270, %r273;
	min.s32 	%r277, %r265, %r276;
	ld.shared.u32 	%r278, [%r34+76];
	ld.shared.u32 	%r279, [%r27+4864];
	add.s32 	%r280, %r279, %r278;
	min.s32 	%r281, %r269, %r280;
	ld.shared.u32 	%r282, [%r27+4992];
	add.s32 	%r283, %r282, %r278;
	min.s32 	%r284, %r272, %r283;
	ld.shared.u32 	%r285, [%r34+8268];
	add.s32 	%r286, %r279, %r285;
	min.s32 	%r287, %r275, %r286;
	add.s32 	%r288, %r282, %r285;
	min.s32 	%r289, %r277, %r288;
	ld.shared.u32 	%r290, [%r34+80];
	ld.shared.u32 	%r291, [%r27+5120];
	add.s32 	%r292, %r291, %r290;
	min.s32 	%r293, %r281, %r292;
	ld.shared.u32 	%r294, [%r27+5248];
	add.s32 	%r295, %r294, %r290;
	min.s32 	%r296, %r284, %r295;
	ld.shared.u32 	%r297, [%r34+8272];
	add.s32 	%r298, %r291, %r297;
	min.s32 	%r299, %r287, %r298;
	add.s32 	%r300, %r294, %r297;
	min.s32 	%r301, %r289, %r300;
	ld.shared.u32 	%r302, [%r34+84];
	ld.shared.u32 	%r303, [%r27+5376];
	add.s32 	%r304, %r303, %r302;
	min.s32 	%r305, %r293, %r304;
	ld.shared.u32 	%r306, [%r27+5504];
	add.s32 	%r307, %r306, %r302;
	min.s32 	%r308, %r296, %r307;
	ld.shared.u32 	%r309, [%r34+8276];
	add.s32 	%r310, %r303, %r309;
	min.s32 	%r311, %r299, %r310;
	add.s32 	%r312, %r306, %r309;
	min.s32 	%r313, %r301, %r312;
	ld.shared.u32 	%r314, [%r34+88];
	ld.shared.u32 	%r315, [%r27+5632];
	add.s32 	%r316, %r315, %r314;
	min.s32 	%r317, %r305, %r316;
	ld.shared.u32 	%r318, [%r27+5760];
	add.s32 	%r319, %r318, %r314;
	min.s32 	%r320, %r308, %r319;
	ld.shared.u32 	%r321, [%r34+8280];
	add.s32 	%r322, %r315, %r321;
	min.s32 	%r323, %r311, %r322;
	add.s32 	%r324, %r318, %r321;
	min.s32 	%r325, %r313, %r324;
	ld.shared.u32 	%r326, [%r34+92];
	ld.shared.u32 	%r327, [%r27+5888];
	add.s32 	%r328, %r327, %r326;
	min.s32 	%r329, %r317, %r328;
	ld.shared.u32 	%r330, [%r27+6016];
	add.s32 	%r331, %r330, %r326;
	min.s32 	%r332, %r320, %r331;
	ld.shared.u32 	%r333, [%r34+8284];
	add.s32 	%r334, %r327, %r333;
	min.s32 	%r335, %r323, %r334;
	add.s32 	%r336, %r330, %r333;
	min.s32 	%r337, %r325, %r336;
	ld.shared.u32 	%r338, [%r34+96];
	ld.shared.u32 	%r339, [%r27+6144];
	add.s32 	%r340, %r339, %r338;
	min.s32 	%r341, %r329, %r340;
	ld.shared.u32 	%r342, [%r27+6272];
	add.s32 	%r343, %r342, %r338;
	min.s32 	%r344, %r332, %r343;
	ld.shared.u32 	%r345, [%r34+8288];
	add.s32 	%r346, %r339, %r345;
	min.s32 	%r347, %r335, %r346;
	add.s32 	%r348, %r342, %r345;
	min.s32 	%r349, %r337, %r348;
	ld.shared.u32 	%r350, [%r34+100];
	ld.shared.u32 	%r351, [%r27+6400];
	add.s32 	%r352, %r351, %r350;
	min.s32 	%r353, %r341, %r352;
	ld.shared.u32 	%r354, [%r27+6528];
	add.s32 	%r355, %r354, %r350;
	min.s32 	%r356, %r344, %r355;
	ld.shared.u32 	%r357, [%r34+8292];
	add.s32 	%r358, %r351, %r357;
	min.s32 	%r359, %r347, %r358;
	add.s32 	%r360, %r354, %r357;
	min.s32 	%r361, %r349, %r360;
	ld.shared.u32 	%r362, [%r34+104];
	ld.shared.u32 	%r363, [%r27+6656];
	add.s32 	%r364, %r363, %r362;
	min.s32 	%r365, %r353, %r364;
	ld.shared.u32 	%r366, [%r27+6784];
	add.s32 	%r367, %r366, %r362;
	min.s32 	%r368, %r356, %r367;
	ld.shared.u32 	%r369, [%r34+8296];
	add.s32 	%r370, %r363, %r369;
	min.s32 	%r371, %r359, %r370;
	add.s32 	%r372, %r366, %r369;
	min.s32 	%r373, %r361, %r372;
	ld.shared.u32 	%r374, [%r34+108];
	ld.shared.u32 	%r375, [%r27+6912];
	add.s32 	%r376, %r375, %r374;
	min.s32 	%r377, %r365, %r376;
	ld.shared.u32 	%r378, [%r27+7040];
	add.s32 	%r379, %r378, %r374;
	min.s32 	%r380, %r368, %r379;
	ld.shared.u32 	%r381, [%r34+8300];
	add.s32 	%r382, %r375, %r381;
	min.s32 	%r383, %r371, %r382;
	add.s32 	%r384, %r378, %r381;
	min.s32 	%r385, %r373, %r384;
	ld.shared.u32 	%r386, [%r34+112];
	ld.shared.u32 	%r387, [%r27+7168];
	add.s32 	%r388, %r387, %r386;
	min.s32 	%r389, %r377, %r388;
	ld.shared.u32 	%r390, [%r27+7296];
	add.s32 	%r391, %r390, %r386;
	min.s32 	%r392, %r380, %r391;
	ld.shared.u32 	%r393, [%r34+8304];
	add.s32 	%r394, %r387, %r393;
	min.s32 	%r395, %r383, %r394;
	add.s32 	%r396, %r390, %r393;
	min.s32 	%r397, %r385, %r396;
	ld.shared.u32 	%r398, [%r34+116];
	ld.shared.u32 	%r399, [%r27+7424];
	add.s32 	%r400, %r399, %r398;
	min.s32 	%r401, %r389, %r400;
	ld.shared.u32 	%r402, [%r27+7552];
	add.s32 	%r403, %r402, %r398;
	min.s32 	%r404, %r392, %r403;
	ld.shared.u32 	%r405, [%r34+8308];
	add.s32 	%r406, %r399, %r405;
	min.s32 	%r407, %r395, %r406;
	add.s32 	%r408, %r402, %r405;
	min.s32 	%r409, %r397, %r408;
	ld.shared.u32 	%r410, [%r34+120];
	ld.shared.u32 	%r411, [%r27+7680];
	add.s32 	%r412, %r411, %r410;
	min.s32 	%r413, %r401, %r412;
	ld.shared.u32 	%r414, [%r27+7808];
	add.s32 	%r415, %r414, %r410;
	min.s32 	%r416, %r404, %r415;
	ld.shared.u32 	%r417, [%r34+8312];
	add.s32 	%r418, %r411, %r417;
	min.s32 	%r419, %r407, %r418;
	add.s32 	%r420, %r414, %r417;
	min.s32 	%r421, %r409, %r420;
	ld.shared.u32 	%r422, [%r34+124];
	ld.shared.u32 	%r423, [%r27+7936];
	add.s32 	%r424, %r423, %r422;
	min.s32 	%r425, %r413, %r424;
	ld.shared.u32 	%r426, [%r27+8064];
	add.s32 	%r427, %r426, %r422;
	min.s32 	%r428, %r416, %r427;
	ld.shared.u32 	%r429, [%r34+8316];
	add.s32 	%r430, %r423, %r429;
	min.s32 	%r431, %r419, %r430;
	add.s32 	%r432, %r426, %r429;
	min.s32 	%r433, %r421, %r432;
	ld.shared.u32 	%r434, [%r34+128];
	ld.shared.u32 	%r435, [%r27+8192];
	add.s32 	%r436, %r435, %r434;
	min.s32 	%r437, %r425, %r436;
	ld.shared.u32 	%r438, [%r27+8320];
	add.s32 	%r439, %r438, %r434;
	min.s32 	%r440, %r428, %r439;
	ld.shared.u32 	%r441, [%r34+8320];
	add.s32 	%r442, %r435, %r441;
	min.s32 	%r443, %r431, %r442;
	add.s32 	%r444, %r438, %r441;
	min.s32 	%r445, %r433, %r444;
	ld.shared.u32 	%r446, [%r34+132];
	ld.shared.u32 	%r447, [%r27+8448];
	add.s32 	%r448, %r447, %r446;
	min.s32 	%r449, %r437, %r448;
	ld.shared.u32 	%r450, [%r27+8576];
	add.s32 	%r451, %r450, %r446;
	min.s32 	%r452, %r440, %r451;
	ld.shared.u32 	%r453, [%r34+8324];
	add.s32 	%r454, %r447, %r453;
	min.s32 	%r455, %r443, %r454;
	add.s32 	%r456, %r450, %r453;
	min.s32 	%r457, %r445, %r456;
	ld.shared.u32 	%r458, [%r34+136];
	ld.shared.u32 	%r459, [%r27+8704];
	add.s32 	%r460, %r459, %r458;
	min.s32 	%r461, %r449, %r460;
	ld.shared.u32 	%r462, [%r27+8832];
	add.s32 	%r463, %r462, %r458;
	min.s32 	%r464, %r452, %r463;
	ld.shared.u32 	%r465, [%r34+8328];
	add.s32 	%r466, %r459, %r465;
	min.s32 	%r467, %r455, %r466;
	add.s32 	%r468, %r462, %r465;
	min.s32 	%r469, %r457, %r468;
	ld.shared.u32 	%r470, [%r34+140];
	ld.shared.u32 	%r471, [%r27+8960];
	add.s32 	%r472, %r471, %r470;
	min.s32 	%r473, %r461, %r472;
	ld.shared.u32 	%r474, [%r27+9088];
	add.s32 	%r475, %r474, %r470;
	min.s32 	%r476, %r464, %r475;
	ld.shared.u32 	%r477, [%r34+8332];
	add.s32 	%r478, %r471, %r477;
	min.s32 	%r479, %r467, %r478;
	add.s32 	%r480, %r474, %r477;
	min.s32 	%r481, %r469, %r480;
	ld.shared.u32 	%r482, [%r34+144];
	ld.shared.u32 	%r483, [%r27+9216];
	add.s32 	%r484, %r483, %r482;
	min.s32 	%r485, %r473, %r484;
	ld.shared.u32 	%r486, [%r27+9344];
	add.s32 	%r487, %r486, %r482;
	min.s32 	%r488, %r476, %r487;
	ld.shared.u32 	%r489, [%r34+8336];
	add.s32 	%r490, %r483, %r489;
	min.s32 	%r491, %r479, %r490;
	add.s32 	%r492, %r486, %r489;
	min.s32 	%r493, %r481, %r492;
	ld.shared.u32 	%r494, [%r34+148];
	ld.shared.u32 	%r495, [%r27+9472];
	add.s32 	%r496, %r495, %r494;
	min.s32 	%r497, %r485, %r496;
	ld.shared.u32 	%r498, [%r27+9600];
	add.s32 	%r499, %r498, %r494;
	min.s32 	%r500, %r488, %r499;
	ld.shared.u32 	%r501, [%r34+8340];
	add.s32 	%r502, %r495, %r501;
	min.s32 	%r503, %r491, %r502;
	add.s32 	%r504, %r498, %r501;
	min.s32 	%r505, %r493, %r504;
	ld.shared.u32 	%r506, [%r34+152];
	ld.shared.u32 	%r507, [%r27+9728];
	add.s32 	%r508, %r507, %r506;
	min.s32 	%r509, %r497, %r508;
	ld.shared.u32 	%r510, [%r27+9856];
	add.s32 	%r511, %r510, %r506;
	min.s32 	%r512, %r500, %r511;
	ld.shared.u32 	%r513, [%r34+8344];
	add.s32 	%r514, %r507, %r513;
	min.s32 	%r515, %r503, %r514;
	add.s32 	%r516, %r510, %r513;
	min.s32 	%r517, %r505, %r516;
	ld.shared.u32 	%r518, [%r34+156];
	ld.shared.u32 	%r519, [%r27+9984];
	add.s32 	%r520, %r519, %r518;
	min.s32 	%r521, %r509, %r520;
	ld.shared.u32 	%r522, [%r27+10112];
	add.s32 	%r523, %r522, %r518;
	min.s32 	%r524, %r512, %r523;
	ld.shared.u32 	%r525, [%r34+8348];
	add.s32 	%r526, %r519, %r525;
	min.s32 	%r527, %r515, %r526;
	add.s32 	%r528, %r522, %r525;
	min.s32 	%r529, %r517, %r528;
	ld.shared.u32 	%r530, [%r34+160];
	ld.shared.u32 	%r531, [%r27+10240];
	add.s32 	%r532, %r531, %r530;
	min.s32 	%r533, %r521, %r532;
	ld.shared.u32 	%r534, [%r27+10368];
	add.s32 	%r535, %r534, %r530;
	min.s32 	%r536, %r524, %r535;
	ld.shared.u32 	%r537, [%r34+8352];
	add.s32 	%r538, %r531, %r537;
	min.s32 	%r539, %r527, %r538;
	add.s32 	%r540, %r534, %r537;
	min.s32 	%r541, %r529, %r540;
	ld.shared.u32 	%r542, [%r34+164];
	ld.shared.u32 	%r543, [%r27+10496];
	add.s32 	%r544, %r543, %r542;
	min.s32 	%r545, %r533, %r544;
	ld.shared.u32 	%r546, [%r27+10624];
	add.s32 	%r547, %r546, %r542;
	min.s32 	%r548, %r536, %r547;
	ld.shared.u32 	%r549, [%r34+8356];
	add.s32 	%r550, %r543, %r549;
	min.s32 	%r551, %r539, %r550;
	add.s32 	%r552, %r546, %r549;
	min.s32 	%r553, %r541, %r552;
	ld.shared.u32 	%r554, [%r34+168];
	ld.shared.u32 	%r555, [%r27+10752];
	add.s32 	%r556, %r555, %r554;
	min.s32 	%r557, %r545, %r556;
	ld.shared.u32 	%r558, [%r27+10880];
	add.s32 	%r559, %r558, %r554;
	min.s32 	%r560, %r548, %r559;
	ld.shared.u32 	%r561, [%r34+8360];
	add.s32 	%r562, %r555, %r561;
	min.s32 	%r563, %r551, %r562;
	add.s32 	%r564, %r558, %r561;
	min.s32 	%r565, %r553, %r564;
	ld.shared.u32 	%r566, [%r34+172];
	ld.shared.u32 	%r567, [%r27+11008];
	add.s32 	%r568, %r567, %r566;
	min.s32 	%r569, %r557, %r568;
	ld.shared.u32 	%r570, [%r27+11136];
	add.s32 	%r571, %r570, %r566;
	min.s32 	%r572, %r560, %r571;
	ld.shared.u32 	%r573, [%r34+8364];
	add.s32 	%r574, %r567, %r573;
	min.s32 	%r575, %r563, %r574;
	add.s32 	%r576, %r570, %r573;
	min.s32 	%r577, %r565, %r576;
	ld.shared.u32 	%r578, [%r34+176];
	ld.shared.u32 	%r579, [%r27+11264];
	add.s32 	%r580, %r579, %r578;
	min.s32 	%r581, %r569, %r580;
	ld.shared.u32 	%r582, [%r27+11392];
	add.s32 	%r583, %r582, %r578;
	min.s32 	%r584, %r572, %r583;
	ld.shared.u32 	%r585, [%r34+8368];
	add.s32 	%r586, %r579, %r585;
	min.s32 	%r587, %r575, %r586;
	add.s32 	%r588, %r582, %r585;
	min.s32 	%r589, %r577, %r588;
	ld.shared.u32 	%r590, [%r34+180];
	ld.shared.u32 	%r591, [%r27+11520];
	add.s32 	%r592, %r591, %r590;
	min.s32 	%r593, %r581, %r592;
	ld.shared.u32 	%r594, [%r27+11648];
	add.s32 	%r595, %r594, %r590;
	min.s32 	%r596, %r584, %r595;
	ld.shared.u32 	%r597, [%r34+8372];
	add.s32 	%r598, %r591, %r597;
	min.s32 	%r599, %r587, %r598;
	add.s32 	%r600, %r594, %r597;
	min.s32 	%r601, %r589, %r600;
	ld.shared.u32 	%r602, [%r34+184];
	ld.shared.u32 	%r603, [%r27+11776];
	add.s32 	%r604, %r603, %r602;
	min.s32 	%r605, %r593, %r604;
	ld.shared.u32 	%r606, [%r27+11904];
	add.s32 	%r607, %r606, %r602;
	min.s32 	%r608, %r596, %r607;
	ld.shared.u32 	%r609, [%r34+8376];
	add.s32 	%r610, %r603, %r609;
	min.s32 	%r611, %r599, %r610;
	add.s32 	%r612, %r606, %r609;
	min.s32 	%r613, %r601, %r612;
	ld.shared.u32 	%r614, [%r34+188];
	ld.shared.u32 	%r615, [%r27+12032];
	add.s32 	%r616, %r615, %r614;
	min.s32 	%r617, %r605, %r616;
	ld.shared.u32 	%r618, [%r27+12160];
	add.s32 	%r619, %r618, %r614;
	min.s32 	%r620, %r608, %r619;
	ld.shared.u32 	%r621, [%r34+8380];
	add.s32 	%r622, %r615, %r621;
	min.s32 	%r623, %r611, %r622;
	add.s32 	%r624, %r618, %r621;
	min.s32 	%r625, %r613, %r624;
	ld.shared.u32 	%r626, [%r34+192];
	ld.shared.u32 	%r627, [%r27+12288];
	add.s32 	%r628, %r627, %r626;
	min.s32 	%r629, %r617, %r628;
	ld.shared.u32 	%r630, [%r27+12416];
	add.s32 	%r631, %r630, %r626;
	min.s32 	%r632, %r620, %r631;
	ld.shared.u32 	%r633, [%r34+8384];
	add.s32 	%r634, %r627, %r633;
	min.s32 	%r635, %r623, %r634;
	add.s32 	%r636, %r630, %r633;
	min.s32 	%r637, %r625, %r636;
	ld.shared.u32 	%r638, [%r34+196];
	ld.shared.u32 	%r639, [%r27+12544];
	add.s32 	%r640, %r639, %r638;
	min.s32 	%r641, %r629, %r640;
	ld.shared.u32 	%r642, [%r27+12672];
	add.s32 	%r643, %r642, %r638;
	min.s32 	%r644, %r632, %r643;
	ld.shared.u32 	%r645, [%r34+8388];
	add.s32 	%r646, %r639, %r645;
	min.s32 	%r647, %r635, %r646;
	add.s32 	%r648, %r642, %r645;
	min.s32 	%r649, %r637, %r648;
	ld.shared.u32 	%r650, [%r34+200];
	ld.shared.u32 	%r651, [%r27+12800];
	add.s32 	%r652, %r651, %r650;
	min.s32 	%r653, %r641, %r652;
	ld.shared.u32 	%r654, [%r27+12928];
	add.s32 	%r655, %r654, %r650;
	min.s32 	%r656, %r644, %r655;
	ld.shared.u32 	%r657, [%r34+8392];
	add.s32 	%r658, %r651, %r657;
	min.s32 	%r659, %r647, %r658;
	add.s32 	%r660, %r654, %r657;
	min.s32 	%r661, %r649, %r660;
	ld.shared.u32 	%r662, [%r34+204];
	ld.shared.u32 	%r663, [%r27+13056];
	add.s32 	%r664, %r663, %r662;
	min.s32 	%r665, %r653, %r664;
	ld.shared.u32 	%r666, [%r27+13184];
	add.s32 	%r667, %r666, %r662;
	min.s32 	%r668, %r656, %r667;
	ld.shared.u32 	%r669, [%r34+8396];
	add.s32 	%r670, %r663, %r669;
	min.s32 	%r671, %r659, %r670;
	add.s32 	%r672, %r666, %r669;
	min.s32 	%r673, %r661, %r672;
	ld.shared.u32 	%r674, [%r34+208];
	ld.shared.u32 	%r675, [%r27+13312];
	add.s32 	%r676, %r675, %r674;
	min.s32 	%r677, %r665, %r676;
	ld.shared.u32 	%r678, [%r27+13440];
	add.s32 	%r679, %r678, %r674;
	min.s32 	%r680, %r668, %r679;
	ld.shared.u32 	%r681, [%r34+8400];
	add.s32 	%r682, %r675, %r681;
	min.s32 	%r683, %r671, %r682;
	add.s32 	%r684, %r678, %r681;
	min.s32 	%r685, %r673, %r684;
	ld.shared.u32 	%r686, [%r34+212];
	ld.shared.u32 	%r687, [%r27+13568];
	add.s32 	%r688, %r687, %r686;
	min.s32 	%r689, %r677, %r688;
	ld.shared.u32 	%r690, [%r27+13696];
	add.s32 	%r691, %r690, %r686;
	min.s32 	%r692, %r680, %r691;
	ld.shared.u32 	%r693, [%r34+8404];
	add.s32 	%r694, %r687, %r693;
	min.s32 	%r695, %r683, %r694;
	add.s32 	%r696, %r690, %r693;
	min.s32 	%r697, %r685, %r696;
	ld.shared.u32 	%r698, [%r34+216];
	ld.shared.u32 	%r699, [%r27+13824];
	add.s32 	%r700, %r699, %r698;
	min.s32 	%r701, %r689, %r700;
	ld.shared.u32 	%r702, [%r27+13952];
	add.s32 	%r703, %r702, %r698;
	min.s32 	%r704, %r692, %r703;
	ld.shared.u32 	%r705, [%r34+8408];
	add.s32 	%r706, %r699, %r705;
	min.s32 	%r707, %r695, %r706;
	add.s32 	%r708, %r702, %r705;
	min.s32 	%r709, %r697, %r708;
	ld.shared.u32 	%r710, [%r34+220];
	ld.shared.u32 	%r711, [%r27+14080];
	add.s32 	%r712, %r711, %r710;
	min.s32 	%r713, %r701, %r712;
	ld.shared.u32 	%r714, [%r27+14208];
	add.s32 	%r715, %r714, %r710;
	min.s32 	%r716, %r704, %r715;
	ld.shared.u32 	%r717, [%r34+8412];
	add.s32 	%r718, %r711, %r717;
	min.s32 	%r719, %r707, %r718;
	add.s32 	%r720, %r714, %r717;
	min.s32 	%r721, %r709, %r720;
	ld.shared.u32 	%r722, [%r34+224];
	ld.shared.u32 	%r723, [%r27+14336];
	add.s32 	%r724, %r723, %r722;
	min.s32 	%r725, %r713, %r724;
	ld.shared.u32 	%r726, [%r27+14464];
	add.s32 	%r727, %r726, %r722;
	min.s32 	%r728, %r716, %r727;
	ld.shared.u32 	%r729, [%r34+8416];
	add.s32 	%r730, %r723, %r729;
	min.s32 	%r731, %r719, %r730;
	add.s32 	%r732, %r726, %r729;
	min.s32 	%r733, %r721, %r732;
	ld.shared.u32 	%r734, [%r34+228];
	ld.shared.u32 	%r735, [%r27+14592];
	add.s32 	%r736, %r735, %r734;
	min.s32 	%r737, %r725, %r736;
	ld.shared.u32 	%r738, [%r27+14720];
	add.s32 	%r739, %r738, %r734;
	min.s32 	%r740, %r728, %r739;
	ld.shared.u32 	%r741, [%r34+8420];
	add.s32 	%r742, %r735, %r741;
	min.s32 	%r743, %r731, %r742;
	add.s32 	%r744, %r738, %r741;
	min.s32 	%r745, %r733, %r744;
	ld.shared.u32 	%r746, [%r34+232];
	ld.shared.u32 	%r747, [%r27+14848];
	add.s32 	%r748, %r747, %r746;
	min.s32 	%r749, %r737, %r748;
	ld.shared.u32 	%r750, [%r27+14976];
	add.s32 	%r751, %r750, %r746;
	min.s32 	%r752, %r740, %r751;
	ld.shared.u32 	%r753, [%r34+8424];
	add.s32 	%r754, %r747, %r753;
	min.s32 	%r755, %r743, %r754;
	add.s32 	%r756, %r750, %r753;
	min.s32 	%r757, %r745, %r756;
	ld.shared.u32 	%r758, [%r34+236];
	ld.shared.u32 	%r759, [%r27+15104];
	add.s32 	%r760, %r759, %r758;
	min.s32 	%r761, %r749, %r760;
	ld.shared.u32 	%r762, [%r27+15232];
	add.s32 	%r763, %r762, %r758;
	min.s32 	%r764, %r752, %r763;
	ld.shared.u32 	%r765, [%r34+8428];
	add.s32 	%r766, %r759, %r765;
	min.s32 	%r767, %r755, %r766;
	add.s32 	%r768, %r762, %r765;
	min.s32 	%r769, %r757, %r768;
	ld.shared.u32 	%r770, [%r34+240];
	ld.shared.u32 	%r771, [%r27+15360];
	add.s32 	%r772, %r771, %r770;
	min.s32 	%r773, %r761, %r772;
	ld.shared.u32 	%r774, [%r27+15488];
	add.s32 	%r775, %r774, %r770;
	min.s32 	%r776, %r764, %r775;
	ld.shared.u32 	%r777, [%r34+8432];
	add.s32 	%r778, %r771, %r777;
	min.s32 	%r779, %r767, %r778;
	add.s32 	%r780, %r774, %r777;
	min.s32 	%r781, %r769, %r780;
	ld.shared.u32 	%r782, [%r34+244];
	ld.shared.u32 	%r783, [%r27+15616];
	add.s32 	%r784, %r783, %r782;
	min.s32 	%r785, %r773, %r784;
	ld.shared.u32 	%r786, [%r27+15744];
	add.s32 	%r787, %r786, %r782;
	min.s32 	%r788, %r776, %r787;
	ld.shared.u32 	%r789, [%r34+8436];
	add.s32 	%r790, %r783, %r789;
	min.s32 	%r791, %r779, %r790;
	add.s32 	%r792, %r786, %r789;
	min.s32 	%r793, %r781, %r792;
	ld.shared.u32 	%r794, [%r34+248];
	ld.shared.u32 	%r795, [%r27+15872];
	add.s32 	%r796, %r795, %r794;
	min.s32 	%r797, %r785, %r796;
	ld.shared.u32 	%r798, [%r27+16000];
	add.s32 	%r799, %r798, %r794;
	min.s32 	%r800, %r788, %r799;
	ld.shared.u32 	%r801, [%r34+8440];
	add.s32 	%r802, %r795, %r801;
	min.s32 	%r803, %r791, %r802;
	add.s32 	%r804, %r798, %r801;
	min.s32 	%r805, %r793, %r804;
	ld.shared.u32 	%r806, [%r34+252];
	ld.shared.u32 	%r807, [%r27+16128];
	add.s32 	%r808, %r807, %r806;
	min.s32 	%r809, %r797, %r808;
	ld.shared.u32 	%r810, [%r27+16256];
	add.s32 	%r811, %r810, %r806;
	min.s32 	%r812, %r800, %r811;
	ld.shared.u32 	%r813, [%r34+8444];
	add.s32 	%r814, %r807, %r813;
	min.s32 	%r815, %r803, %r814;
	add.s32 	%r816, %r810, %r813;
	min.s32 	%r817, %r805, %r816;
	st.shared.u32 	[%r42], %r809;
	st.shared.u32 	[%r42+128], %r812;
	st.shared.u32 	[%r42+8192], %r815;
	st.shared.u32 	[%r42+8320], %r817;
	st.global.u32 	[%rd12], %r809;
	st.global.u32 	[%rd12+128], %r812;
	st.global.u32 	[%rd14], %r815;
	st.global.u32 	[%rd14+128], %r817;
$L__BB2_2:
	ret;

}


// ===== COMPILED SASS (sm_100) =====

	.target	sm_100

	.elftype	@"ET_EXEC"


//--------------------- .note.nv.tkinfo           --------------------------
	.section	.note.nv.tkinfo,"",@"SHT_NOTE"
	.sectionflags	@"SHF_NOTE_NV_TKINFO"
	.tkinfo
        /*0018*/ 	.word	0x00000002
        /*0030*/ 	.string	""
        /*0030*/ 	.string	"ptxas"
        /*0030*/ 	.string	"Cuda compilation tools, release 13.0, V13.0.88"
        /*0030*/ 	.string	"Build cuda_13.0.r13.0/compiler.36424714_0"
        /*0030*/ 	.string	"-arch sm_100 -m 64 "



//--------------------- .note.nv.cuinfo           --------------------------
	.section	.note.nv.cuinfo,"",@"SHT_NOTE"
	.sectionflags	@"SHF_NOTE_NV_CUINFO"
        /*0018*/ 	.short	0x0002
        /*001a*/ 	.short	0x0064
        /*001c*/ 	.short	0x0082
	.zero		2


//--------------------- .nv.info                  --------------------------
	.section	.nv.info,"",@"SHT_CUDA_INFO"
	.align	4


	//----- nvinfo : EIATTR_REGCOUNT
	.align		4
        /*0000*/ 	.byte	0x04, 0x2f
        /*0002*/ 	.short	(.L_1 - .L_0)
	.align		4
.L_0:
        /*0004*/ 	.word	index@(_Z4FWP1Piii)
        /*0008*/ 	.word	0x00000014


	//----- nvinfo : EIATTR_FRAME_SIZE
	.align		4
.L_1:
        /*000c*/ 	.byte	0x04, 0x11
        /*000e*/ 	.short	(.L_3 - .L_2)
	.align		4
.L_2:
        /*0010*/ 	.word	index@(_Z4FWP1Piii)
        /*0014*/ 	.word	0x00000000


	//----- nvinfo : EIATTR_REGCOUNT
	.align		4
.L_3:
        /*0018*/ 	.byte	0x04, 0x2f
        /*001a*/ 	.short	(.L_5 - .L_4)
	.align		4
.L_4:
        /*001c*/ 	.word	index@(_Z4FWP2Piii)
        /*0020*/ 	.word	0x00000020


	//----- nvinfo : EIATTR_FRAME_SIZE
	.align		4
.L_5:
        /*0024*/ 	.byte	0x04, 0x11
        /*0026*/ 	.short	(.L_7 - .L_6)
	.align		4
.L_6:
        /*0028*/ 	.word	index@(_Z4FWP2Piii)
        /*002c*/ 	.word	0x00000000


	//----- nvinfo : EIATTR_REGCOUNT
	.align		4
.L_7:
        /*0030*/ 	.byte	0x04, 0x2f
        /*0032*/ 	.short	(.L_9 - .L_8)
	.align		4
.L_8:
        /*0034*/ 	.word	index@(_Z4FWP3Piii)
        /*0038*/ 	.word	0x00000020


	//----- nvinfo : EIATTR_FRAME_SIZE
	.align		4
.L_9:
        /*003c*/ 	.byte	0x04, 0x11
        /*003e*/ 	.short	(.L_11 - .L_10)
	.align		4
.L_10:
        /*0040*/ 	.word	index@(_Z4FWP3Piii)
        /*0044*/ 	.word	0x00000000


	//----- nvinfo : EIATTR_MIN_STACK_SIZE
	.align		4
.L_11:
        /*0048*/ 	.byte	0x04, 0x12
        /*004a*/ 	.short	(.L_13 - .L_12)
	.align		4
.L_12:
        /*004c*/ 	.word	index@(_Z4FWP3Piii)
        /*0050*/ 	.word	0x00000000


	//----- nvinfo : EIATTR_MIN_STACK_SIZE
	.align		4
.L_13:
        /*0054*/ 	.byte	0x04, 0x12
        /*0056*/ 	.short	(.L_15 - .L_14)
	.align		4
.L_14:
        /*0058*/ 	.word	index@(_Z4FWP2Piii)
        /*005c*/ 	.word	0x00000000


	//----- nvinfo : EIATTR_MIN_STACK_SIZE
	.align		4
.L_15:
        /*0060*/ 	.byte	0x04, 0x12
        /*0062*/ 	.short	(.L_17 - .L_16)
	.align		4
.L_16:
        /*0064*/ 	.word	index@(_Z4FWP1Piii)
        /*0068*/ 	.word	0x00000000
.L_17:


//--------------------- .nv.compat                --------------------------
	.section	.nv.compat,"",@"SHT_CUDA_COMPAT_INFO"
	.align	4
        /*0000*/ 	.byte	0x02, 0x09, 0x00, 0x00, 0x02, 0x02, 0x01, 0x00, 0x02, 0x05, 0x05, 0x00, 0x03, 0x07, 0x01, 0x01
        /*0010*/ 	.byte	0x02, 0x03, 0x00, 0x00, 0x02, 0x06, 0x01, 0x00, 0x04, 0x0b, 0x08, 0x00, 0x09, 0x00, 0x00, 0x00
        /*0020*/ 	.byte	0x00, 0x00, 0x00, 0x00


//--------------------- .nv.info._Z4FWP3Piii      --------------------------
	.section	.nv.info._Z4FWP3Piii,"",@"SHT_CUDA_INFO"
	.sectionflags	@""
	.align	4


	//----- nvinfo : EIATTR_CUDA_API_VERSION
	.align		4
        /*0000*/ 	.byte	0x04, 0x37
        /*0002*/ 	.short	(.L_19 - .L_18)
.L_18:
        /*0004*/ 	.word	0x00000082


	//----- nvinfo : EIATTR_KPARAM_INFO
	.align		4
.L_19:
        /*0008*/ 	.byte	0x04, 0x17
        /*000a*/ 	.short	(.L_21 - .L_20)
.L_20:
        /*000c*/ 	.word	0x00000000
        /*0010*/ 	.short	0x0002
        /*0012*/ 	.short	0x000c
        /*0014*/ 	.byte	0x00, 0xf0, 0x11, 0x00


	//----- nvinfo : EIATTR_KPARAM_INFO
	.align		4
.L_21:
        /*0018*/ 	.byte	0x04, 0x17
        /*001a*/ 	.short	(.L_23 - .L_22)
.L_22:
        /*001c*/ 	.word	0x00000000
        /*0020*/ 	.short	0x0001
        /*0022*/ 	.short	0x0008
        /*0024*/ 	.byte	0x00, 0xf0, 0x11, 0x00


	//----- nvinfo : EIATTR_KPARAM_INFO
	.align		4
.L_23:
        /*0028*/ 	.byte	0x04, 0x17
        /*002a*/ 	.short	(.L_25 - .L_24)
.L_24:
        /*002c*/ 	.word	0x00000000
        /*0030*/ 	.short	0x0000
        /*0032*/ 	.short	0x0000
        /*0034*/ 	.byte	0x00, 0xf5, 0x21, 0x00


	//----- nvinfo : EIATTR_SPARSE_MMA_MASK
	.align		4
.L_25:
        /*0038*/ 	.byte	0x03, 0x50
        /*003a*/ 	.short	0x0000


	//----- nvinfo : EIATTR_MAXREG_COUNT
	.align		4
        /*003c*/ 	.byte	0x03, 0x1b
        /*003e*/ 	.short	0x00ff


	//----- nvinfo : EIATTR_NUM_BARRIERS
	.align		4
        /*0040*/ 	.byte	0x02, 0x4c
        /*0042*/ 	.byte	0x01
	.zero		1


	//----- nvinfo : EIATTR_MERCURY_ISA_VERSION
	.align		4
        /*0044*/ 	.byte	0x03, 0x5f
        /*0046*/ 	.short	0x0101


	//----- nvinfo : EIATTR_VRC_CTA_INIT_COUNT
	.align		4
        /*0048*/ 	.byte	0x02, 0x4a
	.zero		1
	.zero		1


	//----- nvinfo : EIATTR_EXIT_INSTR_OFFSETS
	.align		4
        /*004c*/ 	.byte	0x04, 0x1c
        /*004e*/ 	.short	(.L_27 - .L_26)


	//   ....[0]....
.L_26:
        /*0050*/ 	.word	0x00000060


	//   ....[1]....
        /*0054*/ 	.word	0x00001f20


	//----- nvinfo : EIATTR_CBANK_PARAM_SIZE
	.align		4
.L_27:
        /*0058*/ 	.byte	0x03, 0x19
        /*005a*/ 	.short	0x0010


	//----- nvinfo : EIATTR_PARAM_CBANK
	.align		4
        /*005c*/ 	.byte	0x04, 0x0a
        /*005e*/ 	.short	(.L_29 - .L_28)
	.align		4
.L_28:
        /*0060*/ 	.word	index@(.nv.constant0._Z4FWP3Piii)
        /*0064*/ 	.short	0x0380
        /*0066*/ 	.short	0x0010


	//----- nvinfo : EIATTR_SW_WAR
	.align		4
.L_29:
        /*0068*/ 	.byte	0x04, 0x36
        /*006a*/ 	.short	(.L_31 - .L_30)
.L_30:
        /*006c*/ 	.word	0x00000008
.L_31:


//--------------------- .nv.info._Z4FWP2Piii      --------------------------
	.section	.nv.info._Z4FWP2Piii,"",@"SHT_CUDA_INFO"
	.sectionflags	@""
	.align	4


	//----- nvinfo : EIATTR_CUDA_API_VERSION
	.align		4
        /*0000*/ 	.byte	0x04, 0x37
        /*0002*/ 	.short	(.L_33 - .L_32)
.L_32:
        /*0004*/ 	.word	0x00000082


	//----- nvinfo : EIATTR_KPARAM_INFO
	.align		4
.L_33:
        /*0008*/ 	.byte	0x04, 0x17
        /*000a*/ 	.short	(.L_35 - .L_34)
.L_34:
        /*000c*/ 	.word	0x00000000
        /*0010*/ 	.short	0x0002
        /*0012*/ 	.short	0x000c
        /*0014*/ 	.byte	0x00, 0xf0, 0x11, 0x00


	//----- nvinfo : EIATTR_KPARAM_INFO
	.align		4
.L_35:
        /*0018*/ 	.byte	0x04, 0x17
        /*001a*/ 	.short	(.L_37 - .L_36)
.L_36:
        /*001c*/ 	.word	0x00000000
        /*0020*/ 	.short	0x0001
        /*0022*/ 	.short	0x0008
        /*0024*/ 	.byte	0x00, 0xf0, 0x11, 0x00


	//----- nvinfo : EIATTR_KPARAM_INFO
	.align		4
.L_37:
        /*0028*/ 	.byte	0x04, 0x17
        /*002a*/ 	.short	(.L_39 - .L_38)
.L_38:
        /*002c*/ 	.word	0x00000000
        /*0030*/ 	.short	0x0000
        /*0032*/ 	.short	0x0000
        /*0034*/ 	.byte	0x00, 0xf5, 0x21, 0x00


	//----- nvinfo : EIATTR_SPARSE_MMA_MASK
	.align		4
.L_39:
        /*0038*/ 	.byte	0x03, 0x50
        /*003a*/ 	.short	0x0000


	//----- nvinfo : EIATTR_MAXREG_COUNT
	.align		4
        /*003c*/ 	.byte	0x03, 0x1b
        /*003e*/ 	.short	0x00ff


	//----- nvinfo : EIATTR_NUM_BARRIERS
	.align		4
        /*0040*/ 	.byte	0x02, 0x4c
        /*0042*/ 	.byte	0x01
	.zero		1


	//----- nvinfo : EIATTR_MERCURY_ISA_VERSION
	.align		4
        /*0044*/ 	.byte	0x03, 0x5f
        /*0046*/ 	.short	0x0101


	//----- nvinfo : EIATTR_VRC_CTA_INIT_COUNT
	.align		4
        /*0048*/ 	.byte	0x02, 0x4a
	.zero		1
	.zero		1


	//----- nvinfo : EIATTR_EXIT_INSTR_OFFSETS
	.align		4
        /*004c*/ 	.byte	0x04, 0x1c
        /*004e*/ 	.short	(.L_41 - .L_40)


	//   ....[0]....
.L_40:
        /*0050*/ 	.word	0x000001d0


	//   ....[1]....
        /*0054*/ 	.word	0x000098b0


	//----- nvinfo : EIATTR_CBANK_PARAM_SIZE
	.align		4
.L_41:
        /*0058*/ 	.byte	0x03, 0x19
        /*005a*/ 	.short	0x0010


	//----- nvinfo : EIATTR_PARAM_CBANK
	.align		4
        /*005c*/ 	.byte	0x04, 0x0a
        /*005e*/ 	.short	(.L_43 - .L_42)
	.align		4
.L_42:
        /*0060*/ 	.word	index@(.nv.constant0._Z4FWP2Piii)
        /*0064*/ 	.short	0x0380
        /*0066*/ 	.short	0x0010


	//----- nvinfo : EIATTR_SW_WAR
	.align		4
.L_43:
        /*0068*/ 	.byte	0x04, 0x36
        /*006a*/ 	.short	(.L_45 - .L_44)
.L_44:
        /*006c*/ 	.word	0x00000008
.L_45:


//--------------------- .nv.info._Z4FWP1Piii      --------------------------
	.section	.nv.info._Z4FWP1Piii,"",@"SHT_CUDA_INFO"
	.sectionflags	@""
	.align	4


	//----- nvinfo : EIATTR_CUDA_API_VERSION
	.align		4
        /*0000*/ 	.byte	0x04, 0x37
        /*0002*/ 	.short	(.L_47 - .L_46)
.L_46:
        /*0004*/ 	.word	0x00000082


	//----- nvinfo : EIATTR_KPARAM_INFO
	.align		4
.L_47:
        /*0008*/ 	.byte	0x04, 0x17
        /*000a*/ 	.short	(.L_49 - .L_48)
.L_48:
        /*000c*/ 	.word	0x00000000
        /*0010*/ 	.short	0x0002
        /*0012*/ 	.short	0x000c
        /*0014*/ 	.byte	0x00, 0xf0, 0x11, 0x00


	//----- nvinfo : EIATTR_KPARAM_INFO
	.align		4
.L_49:
        /*0018*/ 	.byte	0x04, 0x17
        /*001a*/ 	.short	(.L_51 - .L_50)
.L_50:
        /*001c*/ 	.word	0x00000000
        /*0020*/ 	.short	0x0001
        /*0022*/ 	.short	0x0008
        /*0024*/ 	.byte	0x00, 0xf0, 0x11, 0x00


	//----- nvinfo : EIATTR_KPARAM_INFO
	.align		4
.L_51:
        /*0028*/ 	.byte	0x04, 0x17
        /*002a*/ 	.short	(.L_53 - .L_52)
.L_52:
        /*002c*/ 	.word	0x00000000
        /*0030*/ 	.short	0x0000
        /*0032*/ 	.short	0x0000
        /*0034*/ 	.byte	0x00, 0xf5, 0x21, 0x00


	//----- nvinfo : EIATTR_SPARSE_MMA_MASK
	.align		4
.L_53:
        /*0038*/ 	.byte	0x03, 0x50
        /*003a*/ 	.short	0x0000


	//----- nvinfo : EIATTR_MAXREG_COUNT
	.align		4
        /*003c*/ 	.byte	0x03, 0x1b
        /*003e*/ 	.short	0x00ff


	//----- nvinfo : EIATTR_NUM_BARRIERS
	.align		4
        /*0040*/ 	.byte	0x02, 0x4c
        /*0042*/ 	.byte	0x01
	.zero		1


	//----- nvinfo : EIATTR_MERCURY_ISA_VERSION
	.align		4
        /*0044*/ 	.byte	0x03, 0x5f
        /*0046*/ 	.short	0x0101


	//----- nvinfo : EIATTR_VRC_CTA_INIT_COUNT
	.align		4
        /*0048*/ 	.byte	0x02, 0x4a
	.zero		1
	.zero		1


	//----- nvinfo : EIATTR_EXIT_INSTR_OFFSETS
	.align		4
        /*004c*/ 	.byte	0x04, 0x1c
        /*004e*/ 	.short	(.L_55 - .L_54)


	//   ....[0]....
.L_54:
        /*0050*/ 	.word	0x000055f0


	//----- nvinfo : EIATTR_CBANK_PARAM_SIZE
	.align		4
.L_55:
        /*0054*/ 	.byte	0x03, 0x19
        /*0056*/ 	.short	0x0010


	//----- nvinfo : EIATTR_PARAM_CBANK
	.align		4
        /*0058*/ 	.byte	0x04, 0x0a
        /*005a*/ 	.short	(.L_57 - .L_56)
	.align		4
.L_56:
        /*005c*/ 	.word	index@(.nv.constant0._Z4FWP1Piii)
        /*0060*/ 	.short	0x0380
        /*0062*/ 	.short	0x0010


	//----- nvinfo : EIATTR_SW_WAR
	.align		4
.L_57:
        /*0064*/ 	.byte	0x04, 0x36
        /*0066*/ 	.short	(.L_59 - .L_58)
.L_58:
        /*0068*/ 	.word	0x00000008
.L_59:


//--------------------- .nv.callgraph             --------------------------
	.section	.nv.callgraph,"",@"SHT_CUDA_CALLGRAPH"
	.align	4
	.sectionentsize	8
	.align		4
        /*0000*/ 	.word	0x00000000
	.align		4
        /*0004*/ 	.word	0xffffffff
	.align		4
        /*0008*/ 	.word	0x00000000
	.align		4
        /*000c*/ 	.word	0xfffffffe
	.align		4
        /*0010*/ 	.word	0x00000000
	.align		4
        /*0014*/ 	.word	0xfffffffd
	.align		4
        /*0018*/ 	.word	0x00000000
	.align		4
        /*001c*/ 	.word	0xfffffffc


//--------------------- .text._Z4FWP3Piii         --------------------------
	.section	.text._Z4FWP3Piii,"ax",@progbits
	.align	128
        .global         _Z4FWP3Piii
        .type           _Z4FWP3Piii,@function
        .size           _Z4FWP3Piii,(.L_x_3 - _Z4FWP3Piii)
        .other          _Z4FWP3Piii,@"STO_CUDA_ENTRY STV_DEFAULT"
_Z4FWP3Piii:
.text._Z4FWP3Piii:
[----:B------:R-:W-:Y:S08]  /*0000*/  LDC R1, c[0x0][0x37c] ;  /* 0x0000df00ff017b82 */ /* 0x000ff00000000800 */
[----:B------:R-:W0:Y:S08]  /*0010*/  S2UR UR4, SR_CTAID.X ;  /* 0x00000000000479c3 */ /* 0x000e300000002500 */
[----:B------:R-:W0:Y:S08]  /*0020*/  LDC R0, c[0x0][0x388] ;  /* 0x0000e200ff007b82 */ /* 0x000e300000000800 */
[----:B------:R-:W1:Y:S01]  /*0030*/  S2UR UR5, SR_CTAID.Y ;  /* 0x00000000000579c3 */ /* 0x000e620000002600 */
[----:B0-----:R-:W-:-:S04]  /*0040*/  ISETP.NE.AND P0, PT, R0, UR4, PT ;  /* 0x0000000400007c0c */ /* 0x001fc8000bf05270 */
[----:B-1----:R-:W-:-:S13]  /*0050*/  ISETP.EQ.OR P0, PT, R0, UR5, !P0 ;  /* 0x0000000500007c0c */ /* 0x002fda000c702670 */
[----:B------:R-:W-:Y:S05]  /*0060*/  @P0 EXIT ;  /* 0x000000000000094d */ /* 0x000fea0003800000 */
[----:B------:R-:W0:Y:S01]  /*0070*/  S2R R5, SR_TID.X ;  /* 0x0000000000057919 */ /* 0x000e220000002100 */
[----:B------:R-:W1:Y:S01]  /*0080*/  LDC R9, c[0x0][0x38c] ;  /* 0x0000e300ff097b82 */ /* 0x000e620000000800 */
[----:B------:R-:W-:Y:S01]  /*0090*/  USHF.L.U32 UR4, UR4, 0x6, URZ ;  /* 0x0000000604047899 */ /* 0x000fe200080006ff */
[----:B------:R-:W-:Y:S01]  /*00a0*/  IMAD.SHL.U32 R0, R0, 0x40, RZ ;  /* 0x0000004000007824 */ /* 0x000fe200078e00ff */
[----:B------:R-:W0:Y:S01]  /*00b0*/  S2R R2, SR_TID.Y ;  /* 0x0000000000027919 */ /* 0x000e220000002200 */
[----:B------:R-:W2:Y:S04]  /*00c0*/  LDCU.64 UR8, c[0x0][0x358] ;  /* 0x00006b00ff0877ac */ /* 0x000ea80008000a00 */
[----:B------:R-:W3:Y:S01]  /*00d0*/  LDC.64 R20, c[0x0][0x380] ;  /* 0x0000e000ff147b82 */ /* 0x000ee20000000a00 */
[----:B-1----:R-:W-:-:S02]  /*00e0*/  IMAD R7, R9, UR5, RZ ;  /* 0x0000000509077c24 */ /* 0x002fc4000f8e02ff */
[-C--:B------:R-:W-:Y:S02]  /*00f0*/  IMAD R3, R0, R9.reuse, UR4 ;  /* 0x0000000400037e24 */ /* 0x080fe4000f8e0209 */
[C---:B------:R-:W-:Y:S01]  /*0100*/  IMAD R0, R7.reuse, 0x40, R0 ;  /* 0x0000004007007824 */ /* 0x040fe200078e0200 */
[----:B------:R-:W-:Y:S01]  /*0110*/  LEA R13, R7, UR4, 0x6 ;  /* 0x00000004070d7c11 */ /* 0x000fe2000f8e30ff */
[----:B0-----:R-:W-:-:S04]  /*0120*/  IMAD R4, R2, R9, R5 ;  /* 0x0000000902047224 */ /* 0x001fc800078e0205 */
[--C-:B------:R-:W-:Y:S02]  /*0130*/  IMAD R6, R9, 0x20, R4.reuse ;  /* 0x0000002009067824 */ /* 0x100fe400078e0204 */
[C---:B------:R-:W-:Y:S02]  /*0140*/  IMAD.IADD R15, R3.reuse, 0x1, R4 ;  /* 0x00000001030f7824 */ /* 0x040fe400078e0204 */
[----:B------:R-:W-:Y:S02]  /*0150*/  IMAD.IADD R7, R3, 0x1, R6 ;  /* 0x0000000103077824 */ /* 0x000fe400078e0206 */
[C---:B------:R-:W-:Y:S02]  /*0160*/  IMAD.IADD R9, R0.reuse, 0x1, R4 ;  /* 0x0000000100097824 */ /* 0x040fe400078e0204 */
[----:B------:R-:W-:Y:S02]  /*0170*/  IMAD.IADD R11, R0, 0x1, R6 ;  /* 0x00000001000b7824 */ /* 0x000fe400078e0206 */
[----:B------:R-:W-:-:S02]  /*0180*/  IMAD.IADD R23, R4, 0x1, R13 ;  /* 0x0000000104177824 */ /* 0x000fc400078e020d */
[----:B------:R-:W-:Y:S02]  /*0190*/  IMAD.IADD R13, R6, 0x1, R13 ;  /* 0x00000001060d7824 */ /* 0x000fe400078e020d */
[----:B---3--:R-:W-:-:S04]  /*01a0*/  IMAD.WIDE R14, R15, 0x4, R20 ;  /* 0x000000040f0e7825 */ /* 0x008fc800078e0214 */
[--C-:B------:R-:W-:Y:S01]  /*01b0*/  IMAD.WIDE R6, R7, 0x4, R20.reuse ;  /* 0x0000000407067825 */ /* 0x100fe200078e0214 */
[----:B--2---:R-:W2:Y:S03]  /*01c0*/  LDG.E R4, desc[UR8][R14.64] ;  /* 0x000000080e047981 */ /* 0x004ea6000c1e1900 */
[--C-:B------:R-:W-:Y:S01]  /*01d0*/  IMAD.WIDE R8, R9, 0x4, R20.reuse ;  /* 0x0000000409087825 */ /* 0x100fe200078e0214 */
[----:B------:R-:W3:Y:S03]  /*01e0*/  LDG.E R12, desc[UR8][R14.64+0x80] ;  /* 0x000080080e0c7981 */ /* 0x000ee6000c1e1900 */
[--C-:B------:R-:W-:Y:S01]  /*01f0*/  IMAD.WIDE R10, R11, 0x4, R20.reuse ;  /* 0x000000040b0a7825 */ /* 0x100fe200078e0214 */
[----:B------:R-:W4:Y:S03]  /*0200*/  LDG.E R16, desc[UR8][R6.64+0x80] ;  /* 0x0000800806107981 */ /* 0x000f26000c1e1900 */
[--C-:B------:R-:W-:Y:S01]  /*0210*/  IMAD.WIDE R22, R23, 0x4, R20.reuse ;  /* 0x0000000417167825 */ /* 0x100fe200078e0214 */
[----:B------:R-:W5:Y:S03]  /*0220*/  LDG.E R17, desc[UR8][R8.64] ;  /* 0x0000000808117981 */ /* 0x000f66000c1e1900 */
[----:B------:R-:W-:Y:S01]  /*0230*/  IMAD.WIDE R20, R13, 0x4, R20 ;  /* 0x000000040d147825 */ /* 0x000fe200078e0214 */
[----:B------:R-:W5:Y:S04]  /*0240*/  LDG.E R19, desc[UR8][R8.64+0x80] ;  /* 0x0000800808137981 */ /* 0x000f68000c1e1900 */
[----:B------:R0:W5:Y:S04]  /*0250*/  LDG.E R13, desc[UR8][R6.64] ;  /* 0x00000008060d7981 */ /* 0x000168000c1e1900 */
[----:B------:R-:W5:Y:S04]  /*0260*/  LDG.E R25, desc[UR8][R10.64] ;  /* 0x000000080a197981 */ /* 0x000f68000c1e1900 */
[----:B------:R-:W5:Y:S04]  /*0270*/  LDG.E R27, desc[UR8][R10.64+0x80] ;  /* 0x000080080a1b7981 */ /* 0x000f68000c1e1900 */
[----:B------:R-:W5:Y:S04]  /*0280*/  LDG.E R29, desc[UR8][R22.64] ;  /* 0x00000008161d7981 */ /* 0x000f68000c1e1900 */
[----:B------:R-:W5:Y:S04]  /*0290*/  LDG.E R24, desc[UR8][R22.64+0x80] ;  /* 0x0000800816187981 */ /* 0x000f68000c1e1900 */
[----:B------:R-:W5:Y:S04]  /*02a0*/  LDG.E R26, desc[UR8][R20.64] ;  /* 0x00000008141a7981 */ /* 0x000f68000c1e1900 */
[----:B------:R-:W5:Y:S01]  /*02b0*/  LDG.E R28, desc[UR8][R20.64+0x80] ;  /* 0x00008008141c7981 */ /* 0x000f62000c1e1900 */
[----:B------:R-:W1:Y:S01]  /*02c0*/  S2UR UR6, SR_CgaCtaId ;  /* 0x00000000000679c3 */ /* 0x000e620000008800 */
[----:B------:R-:W-:-:S02]  /*02d0*/  UMOV UR4, 0x400 ;  /* 0x0000040000047882 */ /* 0x000fc40000000000 */
[----:B------:R-:W-:Y:S02]  /*02e0*/  UIADD3 UR5, UPT, UPT, UR4, 0x4000, URZ ;  /* 0x0000400004057890 */ /* 0x000fe4000fffe0ff */
[----:B-1----:R-:W-:Y:S02]  /*02f0*/  ULEA UR7, UR6, UR4, 0x18 ;  /* 0x0000000406077291 */ /* 0x002fe4000f8ec0ff */
[----:B------:R-:W-:Y:S02]  /*0300*/  UIADD3 UR4, UPT, UPT, UR4, 0x8000, URZ ;  /* 0x0000800004047890 */ /* 0x000fe4000fffe0ff */
[----:B------:R-:W-:Y:S02]  /*0310*/  ULEA UR5, UR6, UR5, 0x18 ;  /* 0x0000000506057291 */ /* 0x000fe4000f8ec0ff */
[----:B------:R-:W-:Y:S01]  /*0320*/  ULEA UR4, UR6, UR4, 0x18 ;  /* 0x0000000406047291 */ /* 0x000fe2000f8ec0ff */
[----:B------:R-:W-:-:S05]  /*0330*/  LEA R3, R5, UR7, 0x2 ;  /* 0x0000000705037c11 */ /* 0x000fca000f8e10ff */
[C---:B0-----:R-:W-:Y:S01]  /*0340*/  IMAD R7, R2.reuse, 0x100, R3 ;  /* 0x0000010002077824 */ /* 0x041fe200078e0203 */
[C---:B------:R-:W-:Y:S02]  /*0350*/  LEA R0, R2.reuse, UR4, 0x8 ;  /* 0x0000000402007c11 */ /* 0x040fe4000f8e40ff */
[----:B------:R-:W-:-:S03]  /*0360*/  LEA R2, R2, UR5, 0x8 ;  /* 0x0000000502027c11 */ /* 0x000fc6000f8e40ff */
[C---:B------:R-:W-:Y:S02]  /*0370*/  IMAD R0, R5.reuse, 0x4, R0 ;  /* 0x0000000405007824 */ /* 0x040fe400078e0200 */
[----:B------:R-:W-:Y:S01]  /*0380*/  IMAD R6, R5, 0x4, R2 ;  /* 0x0000000405067824 */ /* 0x000fe200078e0202 */
[----:B--2---:R-:W-:Y:S04]  /*0390*/  STS [R7], R4 ;  /* 0x0000000407007388 */ /* 0x004fe80000000800 */
[----:B---3--:R-:W-:Y:S04]  /*03a0*/  STS [R7+0x80], R12 ;  /* 0x0000800c07007388 */ /* 0x008fe80000000800 */
[----:B----4-:R-:W-:Y:S04]  /*03b0*/  STS [R7+0x2080], R16 ;  /* 0x0020801007007388 */ /* 0x010fe80000000800 */
[----:B-----5:R-:W-:Y:S04]  /*03c0*/  STS [R7+0x2000], R13 ;  /* 0x0020000d07007388 */ /* 0x020fe80000000800 */
[----:B------:R-:W-:Y:S04]  /*03d0*/  STS [R6], R17 ;  /* 0x0000001106007388 */ /* 0x000fe80000000800 */
[----:B------:R-:W-:Y:S04]  /*03e0*/  STS [R6+0x80], R19 ;  /* 0x0000801306007388 */ /* 0x000fe80000000800 */
[----:B------:R-:W-:Y:S04]  /*03f0*/  STS [R6+0x2000], R25 ;  /* 0x0020001906007388 */ /* 0x000fe80000000800 */
[----:B------:R-:W-:Y:S04]  /*0400*/  STS [R6+0x2080], R27 ;  /* 0x0020801b06007388 */ /* 0x000fe80000000800 */
[----:B------:R-:W-:Y:S04]  /*0410*/  STS [R0], R29 ;  /* 0x0000001d00007388 */ /* 0x000fe80000000800 */
[----:B------:R-:W-:Y:S04]  /*0420*/  STS [R0+0x80], R24 ;  /* 0x0000801800007388 */ /* 0x000fe80000000800 */
[----:B------:R-:W-:Y:S04]  /*0430*/  STS [R0+0x2000], R26 ;  /* 0x0020001a00007388 */ /* 0x000fe80000000800 */
[----:B------:R-:W-:Y:S01]  /*0440*/  STS [R0+0x2080], R28 ;  /* 0x0020801c00007388 */ /* 0x000fe20000000800 */
[----:B------:R-:W-:Y:S06]  /*0450*/  BAR.SYNC.DEFER_BLOCKING 0x0 ;  /* 0x0000000000007b1d */ /* 0x000fec0000010000 */
[----:B------:R-:W-:Y:S04]  /*0460*/  LDS R11, [R0] ;  /* 0x00000000000b7984 */ /* 0x000fe80000000800 */
[----:B------:R-:W-:Y:S04]  /*0470*/  LDS R24, [R3] ;  /* 0x0000000003187984 */ /* 0x000fe80000000800 */
[----:B------:R-:W-:Y:S04]  /*0480*/  LDS R27, [R0+0x2000] ;  /* 0x00200000001b7984 */ /* 0x000fe80000000800 */
[----:B------:R-:W0:Y:S04]  /*0490*/  LDS.128 R12, [R2] ;  /* 0x00000000020c7984 */ /* 0x000e280000000c00 */
[----:B------:R-:W1:Y:S04]  /*04a0*/  LDS.128 R16, [R2+0x2000] ;  /* 0x0020000002107984 */ /* 0x000e680000000c00 */
[----:B------:R-:W-:Y:S04]  /*04b0*/  LDS R10, [R0+0x80] ;  /* 0x00008000000a7984 */ /* 0x000fe80000000800 */
[----:B------:R-:W2:Y:S04]  /*04c0*/  LDS R9, [R3+0x80] ;  /* 0x0000800003097984 */ /* 0x000ea80000000800 */
[----:B------:R-:W3:Y:S04]  /*04d0*/  LDS R7, [R0+0x2080] ;  /* 0x0020800000077984 */ /* 0x000ee80000000800 */
[----:B------:R-:W4:Y:S04]  /*04e0*/  LDS R6, [R3+0x100] ;  /* 0x0001000003067984 */ /* 0x000f280000000800 */
[----:B------:R-:W5:Y:S04]  /*04f0*/  LDS R4, [R3+0x180] ;  /* 0x0001800003047984 */ /* 0x000f680000000800 */
[----:B------:R-:W5:Y:S04]  /*0500*/  LDS R5, [R3+0x200] ;  /* 0x0002000003057984 */ /* 0x000f680000000800 */
[----:B------:R-:W5:Y:S04]  /*0510*/  LDS R25, [R3+0x280] ;  /* 0x0002800003197984 */ /* 0x000f680000000800 */
[----:B------:R-:W5:Y:S01]  /*0520*/  LDS R26, [R3+0x300] ;  /* 0x00030000031a7984 */ /* 0x000f620000000800 */
[----:B0-----:R-:W-:-:S03]  /*0530*/  VIADDMNMX R8, R24, R12, R11, PT ;  /* 0x0000000c18087246 */ /* 0x001fc6000380010b */
[----:B------:R-:W-:Y:S01]  /*0540*/  LDS R28, [R3+0x3980] ;  /* 0x00398000031c7984 */ /* 0x000fe20000000800 */
[----:B-1----:R-:W-:-:S03]  /*0550*/  VIADDMNMX R27, R24, R16, R27, PT ;  /* 0x00000010181b7246 */ /* 0x002fc6000380011b */
[----:B------:R-:W0:Y:S01]  /*0560*/  LDS R24, [R3+0x380] ;  /* 0x0003800003187984 */ /* 0x000e220000000800 */
[C---:B--2---:R-:W-:Y:S02]  /*0570*/  VIADDMNMX R10, R9.reuse, R12, R10, PT ;  /* 0x0000000c090a7246 */ /* 0x044fe4000380010a */
[----:B---3--:R-:W-:Y:S02]  /*0580*/  VIADDMNMX R7, R9, R16, R7, PT ;  /* 0x0000001009077246 */ /* 0x008fe40003800107 */
[C---:B----4-:R-:W-:Y:S02]  /*0590*/  VIADDMNMX R8, R6.reuse, R13, R8, PT ;  /* 0x0000000d06087246 */ /* 0x050fe40003800108 */
[----:B------:R-:W-:Y:S02]  /*05a0*/  VIADDMNMX R16, R6, R17, R27, PT ;  /* 0x0000001106107246 */ /* 0x000fe4000380011b */
[C---:B-----5:R-:W-:Y:S02]  /*05b0*/  VIADDMNMX R10, R4.reuse, R13, R10, PT ;  /* 0x0000000d040a7246 */ /* 0x060fe4000380010a */
[----:B------:R-:W-:Y:S01]  /*05c0*/  VIADDMNMX R17, R4, R17, R7, PT ;  /* 0x0000001104117246 */ /* 0x000fe20003800107 */
[----:B------:R-:W-:Y:S01]  /*05d0*/  LDS R13, [R3+0x400] ;  /* 0x00040000030d7984 */ /* 0x000fe20000000800 */
[----:B------:R-:W-:-:S02]  /*05e0*/  VIADDMNMX R12, R5, R14, R8, PT ;  /* 0x0000000e050c7246 */ /* 0x000fc40003800108 */
[----:B------:R-:W-:Y:S02]  /*05f0*/  VIADDMNMX R16, R5, R18, R16, PT ;  /* 0x0000001205107246 */ /* 0x000fe40003800110 */
[C---:B------:R-:W-:Y:S01]  /*0600*/  VIADDMNMX R14, R25.reuse, R14, R10, PT ;  /* 0x0000000e190e7246 */ /* 0x040fe2000380010a */
[----:B------:R-:W1:Y:S04]  /*0610*/  LDS.128 R4, [R2+0x10] ;  /* 0x0000100002047984 */ /* 0x000e680000000c00 */
[----:B------:R-:W2:Y:S01]  /*0620*/  LDS.128 R8, [R2+0x2010] ;  /* 0x0020100002087984 */ /* 0x000ea20000000c00 */
[----:B------:R-:W-:Y:S02]  /*0630*/  VIADDMNMX R18, R25, R18, R17, PT ;  /* 0x0000001219127246 */ /* 0x000fe40003800111 */
[C---:B------:R-:W-:Y:S01]  /*0640*/  VIADDMNMX R12, R26.reuse, R15, R12, PT ;  /* 0x0000000f1a0c7246 */ /* 0x040fe2000380010c */
[----:B------:R-:W3:Y:S01]  /*0650*/  LDS R17, [R3+0x480] ;  /* 0x0004800003117984 */ /* 0x000ee20000000800 */
[----:B------:R-:W-:-:S03]  /*0660*/  VIADDMNMX R26, R26, R19, R16, PT ;  /* 0x000000131a1a7246 */ /* 0x000fc60003800110 */
[----:B------:R-:W-:Y:S01]  /*0670*/  LDS R25, [R3+0x680] ;  /* 0x0006800003197984 */ /* 0x000fe20000000800 */
[C---:B0-----:R-:W-:Y:S02]  /*0680*/  VIADDMNMX R15, R24.reuse, R15, R14, PT ;  /* 0x0000000f180f7246 */ /* 0x041fe4000380010e */
[----:B------:R-:W-:Y:S01]  /*0690*/  VIADDMNMX R16, R24, R19, R18, PT ;  /* 0x0000001318107246 */ /* 0x000fe20003800112 */
[----:B------:R-:W0:Y:S04]  /*06a0*/  LDS R14, [R3+0x500] ;  /* 0x00050000030e7984 */ /* 0x000e280000000800 */
[----:B------:R-:W4:Y:S04]  /*06b0*/  LDS R18, [R3+0x580] ;  /* 0x0005800003127984 */ /* 0x000f280000000800 */
[----:B------:R-:W5:Y:S04]  /*06c0*/  LDS R19, [R3+0x600] ;  /* 0x0006000003137984 */ /* 0x000f680000000800 */
[----:B------:R-:W5:Y:S01]  /*06d0*/  LDS R24, [R3+0x700] ;  /* 0x0007000003187984 */ /* 0x000f620000000800 */
[----:B-1----:R-:W-:-:S02]  /*06e0*/  VIADDMNMX R12, R13, R4, R12, PT ;  /* 0x000000040d0c7246 */ /* 0x002fc4000380010c */
[----:B--2---:R-:W-:Y:S02]  /*06f0*/  VIADDMNMX R13, R13, R8, R26, PT ;  /* 0x000000080d0d7246 */ /* 0x004fe4000380011a */
[----:B------:R-:W1:Y:S01]  /*0700*/  LDS R26, [R3+0x780] ;  /* 0x00078000031a7984 */ /* 0x000e620000000800 */
[C---:B---3--:R-:W-:Y:S02]  /*0710*/  VIADDMNMX R15, R17.reuse, R4, R15, PT ;  /* 0x00000004110f7246 */ /* 0x048fe4000380010f */
[----:B------:R-:W-:Y:S02]  /*0720*/  VIADDMNMX R16, R17, R8, R16, PT ;  /* 0x0000000811107246 */ /* 0x000fe40003800110 */
[C---:B0-----:R-:W-:Y:S02]  /*0730*/  VIADDMNMX R4, R14.reuse, R5, R12, PT ;  /* 0x000000050e047246 */ /* 0x041fe4000380010c */
[----:B------:R-:W-:Y:S02]  /*0740*/  VIADDMNMX R8, R14, R9, R13, PT ;  /* 0x000000090e087246 */ /* 0x000fe4000380010d */
[----:B----4-:R-:W-:-:S02]  /*0750*/  VIADDMNMX R15, R18, R5, R15, PT ;  /* 0x00000005120f7246 */ /* 0x010fc4000380010f */
[----:B------:R-:W-:Y:S01]  /*0760*/  VIADDMNMX R9, R18, R9, R16, PT ;  /* 0x0000000912097246 */ /* 0x000fe20003800110 */
[----:B------:R-:W-:Y:S01]  /*0770*/  LDS R5, [R3+0x800] ;  /* 0x0008000003057984 */ /* 0x000fe20000000800 */
[-C--:B-----5:R-:W-:Y:S02]  /*0780*/  VIADDMNMX R4, R19, R6.reuse, R4, PT ;  /* 0x0000000613047246 */ /* 0x0a0fe40003800104 */
[----:B------:R-:W-:Y:S02]  /*0790*/  VIADDMNMX R6, R25, R6, R15, PT ;  /* 0x0000000619067246 */ /* 0x000fe4000380010f */
[-C--:B------:R-:W-:Y:S01]  /*07a0*/  VIADDMNMX R8, R19, R10.reuse, R8, PT ;  /* 0x0000000a13087246 */ /* 0x080fe20003800108 */
[----:B------:R-:W0:Y:S01]  /*07b0*/  LDS.128 R12, [R2+0x20] ;  /* 0x00002000020c7984 */ /* 0x000e220000000c00 */
[----:B------:R-:W-:-:S03]  /*07c0*/  VIADDMNMX R10, R25, R10, R9, PT ;  /* 0x0000000a190a7246 */ /* 0x000fc60003800109 */
[----:B------:R-:W2:Y:S01]  /*07d0*/  LDS.128 R16, [R2+0x2020] ;  /* 0x0020200002107984 */ /* 0x000ea20000000c00 */
[----:B------:R-:W-:-:S03]  /*07e0*/  VIADDMNMX R4, R24, R7, R4, PT ;  /* 0x0000000718047246 */ /* 0x000fc60003800104 */
[----:B------:R-:W3:Y:S01]  /*07f0*/  LDS R9, [R3+0x880] ;  /* 0x0008800003097984 */ /* 0x000ee20000000800 */
[----:B------:R-:W-:-:S03]  /*0800*/  VIADDMNMX R24, R24, R11, R8, PT ;  /* 0x0000000b18187246 */ /* 0x000fc60003800108 */
[----:B------:R-:W-:Y:S01]  /*0810*/  LDS R25, [R3+0xa80] ;  /* 0x000a800003197984 */ /* 0x000fe20000000800 */
[C---:B-1----:R-:W-:Y:S02]  /*0820*/  VIADDMNMX R7, R26.reuse, R7, R6, PT ;  /* 0x000000071a077246 */ /* 0x042fe40003800106 */
[----:B------:R-:W-:Y:S01]  /*0830*/  VIADDMNMX R8, R26, R11, R10, PT ;  /* 0x0000000b1a087246 */ /* 0x000fe2000380010a */
[----:B------:R-:W1:Y:S04]  /*0840*/  LDS R6, [R3+0x900] ;  /* 0x0009000003067984 */ /* 0x000e680000000800 */
[----:B------:R-:W4:Y:S04]  /*0850*/  LDS R10, [R3+0x980] ;  /* 0x00098000030a7984 */ /* 0x000f280000000800 */
[----:B------:R-:W5:Y:S04]  /*0860*/  LDS R11, [R3+0xa00] ;  /* 0x000a0000030b7984 */ /* 0x000f680000000800 */
[----:B------:R-:W-:Y:S01]  /*0870*/  LDS R26, [R3+0xb80] ;  /* 0x000b8000031a7984 */ /* 0x000fe20000000800 */
[----:B0-----:R-:W-:-:S02]  /*0880*/  VIADDMNMX R4, R5, R12, R4, PT ;  /* 0x0000000c05047246 */ /* 0x001fc40003800104 */
[----:B--2---:R-:W-:Y:S02]  /*0890*/  VIADDMNMX R5, R5, R16, R24, PT ;  /* 0x0000001005057246 */ /* 0x004fe40003800118 */
[----:B------:R-:W0:Y:S01]  /*08a0*/  LDS R24, [R3+0xb00] ;  /* 0x000b000003187984 */ /* 0x000e220000000800 */
[C---:B---3--:R-:W-:Y:S02]  /*08b0*/  VIADDMNMX R7, R9.reuse, R12, R7, PT ;  /* 0x0000000c09077246 */ /* 0x048fe40003800107 */
[----:B------:R-:W-:Y:S02]  /*08c0*/  VIADDMNMX R8, R9, R16, R8, PT ;  /* 0x0000001009087246 */ /* 0x000fe40003800108 */
[C---:B-1----:R-:W-:Y:S02]  /*08d0*/  VIADDMNMX R4, R6.reuse, R13, R4, PT ;  /* 0x0000000d06047246 */ /* 0x042fe40003800104 */
[----:B------:R-:W-:Y:S02]  /*08e0*/  VIADDMNMX R5, R6, R17, R5, PT ;  /* 0x0000001106057246 */ /* 0x000fe40003800105 */
[----:B----4-:R-:W-:-:S02]  /*08f0*/  VIADDMNMX R7, R10, R13, R7, PT ;  /* 0x0000000d0a077246 */ /* 0x010fc40003800107 */
[----:B------:R-:W-:Y:S01]  /*0900*/  VIADDMNMX R17, R10, R17, R8, PT ;  /* 0x000000110a117246 */ /* 0x000fe20003800108 */
[----:B------:R-:W-:Y:S01]  /*0910*/  LDS R13, [R3+0xc00] ;  /* 0x000c0000030d7984 */ /* 0x000fe20000000800 */
[C---:B-----5:R-:W-:Y:S02]  /*0920*/  VIADDMNMX R12, R11.reuse, R14, R4, PT ;  /* 0x0000000e0b0c7246 */ /* 0x060fe40003800104 */
[----:B------:R-:W-:Y:S02]  /*0930*/  VIADDMNMX R16, R11, R18, R5, PT ;  /* 0x000000120b107246 */ /* 0x000fe40003800105 */
[C---:B------:R-:W-:Y:S01]  /*0940*/  VIADDMNMX R14, R25.reuse, R14, R7, PT ;  /* 0x0000000e190e7246 */ /* 0x040fe20003800107 */
[----:B------:R-:W-:Y:S04]  /*0950*/  LDS.128 R8, [R2+0x2030] ;  /* 0x0020300002087984 */ /* 0x000fe80000000c00 */
[----:B------:R-:W1:Y:S01]  /*0960*/  LDS.128 R4, [R2+0x30] ;  /* 0x0000300002047984 */ /* 0x000e620000000c00 */
[----:B------:R-:W-:-:S03]  /*0970*/  VIADDMNMX R18, R25, R18, R17, PT ;  /* 0x0000001219127246 */ /* 0x000fc60003800111 */
[----:B------:R-:W2:Y:S04]  /*0980*/  LDS R17, [R3+0xc80] ;  /* 0x000c800003117984 */ /* 0x000ea80000000800 */
[----:B------:R-:W-:Y:S01]  /*0990*/  LDS R25, [R3+0xe80] ;  /* 0x000e800003197984 */ /* 0x000fe20000000800 */
[C---:B0-----:R-:W-:Y:S02]  /*09a0*/  VIADDMNMX R12, R24.reuse, R15, R12, PT ;  /* 0x0000000f180c7246 */ /* 0x041fe4000380010c */
[----:B------:R-:W-:Y:S02]  /*09b0*/  VIADDMNMX R24, R24, R19, R16, PT ;  /* 0x0000001318187246 */ /* 0x000fe40003800110 */
[C---:B------:R-:W-:Y:S02]  /*09c0*/  VIADDMNMX R15, R26.reuse, R15, R14, PT ;  /* 0x0000000f1a0f7246 */ /* 0x040fe4000380010e */
[----:B------:R-:W-:Y:S01]  /*09d0*/  VIADDMNMX R16, R26, R19, R18, PT ;  /* 0x000000131a107246 */ /* 0x000fe20003800112 */
[----:B------:R-:W0:Y:S04]  /*09e0*/  LDS R14, [R3+0xd00] ;  /* 0x000d0000030e7984 */ /* 0x000e280000000800 */
[----:B------:R-:W3:Y:S04]  /*09f0*/  LDS R18, [R3+0xd80] ;  /* 0x000d800003127984 */ /* 0x000ee80000000800 */
[----:B------:R-:W4:Y:S04]  /*0a00*/  LDS R19, [R3+0xe00] ;  /* 0x000e000003137984 */ /* 0x000f280000000800 */
[----:B------:R-:W5:Y:S01]  /*0a10*/  LDS R26, [R3+0xf00] ;  /* 0x000f0000031a7984 */ /* 0x000f620000000800 */
[----:B-1----:R-:W-:-:S02]  /*0a20*/  VIADDMNMX R12, R13, R4, R12, PT ;  /* 0x000000040d0c7246 */ /* 0x002fc4000380010c */
[----:B------:R-:W-:Y:S02]  /*0a30*/  VIADDMNMX R13, R13, R8, R24, PT ;  /* 0x000000080d0d7246 */ /* 0x000fe40003800118 */
[----:B------:R-:W1:Y:S01]  /*0a40*/  LDS R24, [R3+0xf80] ;  /* 0x000f800003187984 */ /* 0x000e620000000800 */
[C---:B--2---:R-:W-:Y:S02]  /*0a50*/  VIADDMNMX R15, R17.reuse, R4, R15, PT ;  /* 0x00000004110f7246 */ /* 0x044fe4000380010f */
[----:B------:R-:W-:Y:S02]  /*0a60*/  VIADDMNMX R16, R17, R8, R16, PT ;  /* 0x0000000811107246 */ /* 0x000fe40003800110 */
[C---:B0-----:R-:W-:Y:S02]  /*0a70*/  VIADDMNMX R4, R14.reuse, R5, R12, PT ;  /* 0x000000050e047246 */ /* 0x041fe4000380010c */
[----:B------:R-:W-:Y:S02]  /*0a80*/  VIADDMNMX R8, R14, R9, R13, PT ;  /* 0x000000090e087246 */ /* 0x000fe4000380010d */
[----:B---3--:R-:W-:-:S02]  /*0a90*/  VIADDMNMX R15, R18, R5, R15, PT ;  /* 0x00000005120f7246 */ /* 0x008fc4000380010f */
[----:B------:R-:W-:Y:S01]  /*0aa0*/  VIADDMNMX R9, R18, R9, R16, PT ;  /* 0x0000000912097246 */ /* 0x000fe20003800110 */
[----:B------:R-:W-:Y:S01]  /*0ab0*/  LDS R5, [R3+0x1000] ;  /* 0x0010000003057984 */ /* 0x000fe20000000800 */
[-C--:B----4-:R-:W-:Y:S02]  /*0ac0*/  VIADDMNMX R4, R19, R6.reuse, R4, PT ;  /* 0x0000000613047246 */ /* 0x090fe40003800104 */
[----:B------:R-:W-:Y:S02]  /*0ad0*/  VIADDMNMX R6, R25, R6, R15, PT ;  /* 0x0000000619067246 */ /* 0x000fe4000380010f */
[-C--:B------:R-:W-:Y:S01]  /*0ae0*/  VIADDMNMX R8, R19, R10.reuse, R8, PT ;  /* 0x0000000a13087246 */ /* 0x080fe20003800108 */
[----:B------:R-:W0:Y:S01]  /*0af0*/  LDS.128 R12, [R2+0x40] ;  /* 0x00004000020c7984 */ /* 0x000e220000000c00 */
[----:B------:R-:W-:-:S03]  /*0b00*/  VIADDMNMX R10, R25, R10, R9, PT ;  /* 0x0000000a190a7246 */ /* 0x000fc60003800109 */
[----:B------:R-:W2:Y:S01]  /*0b10*/  LDS.128 R16, [R2+0x2040] ;  /* 0x0020400002107984 */ /* 0x000ea20000000c00 */
[----:B-----5:R-:W-:-:S03]  /*0b20*/  VIADDMNMX R4, R26, R7, R4, PT ;  /* 0x000000071a047246 */ /* 0x020fc60003800104 */
        /* <DEDUP_REMOVED lines=8> */
[----:B------:R-:W5:Y:S01]  /*0bb0*/  LDS R24, [R3+0x1300] ;  /* 0x0013000003187984 */ /* 0x000f620000000800 */
        /* <DEDUP_REMOVED lines=15> */
[----:B------:R-:W-:-:S02]  /*0cb0*/  VIADDMNMX R18, R25, R18, R17, PT ;  /* 0x0000001219127246 */ /* 0x000fc40003800111 */
[C---:B------:R-:W-:Y:S01]  /*0cc0*/  VIADDMNMX R12, R24.reuse, R15, R12, PT ;  /* 0x0000000f180c7246 */ /* 0x040fe2000380010c */
[----:B------:R-:W2:Y:S01]  /*0cd0*/  LDS R17, [R3+0x1480] ;  /* 0x0014800003117984 */ /* 0x000ea20000000800 */
[----:B------:R-:W-:-:S03]  /*0ce0*/  VIADDMNMX R24, R24, R19, R16, PT ;  /* 0x0000001318187246 */ /* 0x000fc60003800110 */
[----:B------:R-:W-:Y:S01]  /*0cf0*/  LDS R25, [R3+0x1680] ;  /* 0x0016800003197984 */ /* 0x000fe20000000800 */
[C---:B0-----:R-:W-:Y:S02]  /*0d00*/  VIADDMNMX R15, R26.reuse, R15, R14, PT ;  /* 0x0000000f1a0f7246 */ /* 0x041fe4000380010e */
[----:B------:R-:W-:Y:S01]  /*0d10*/  VIADDMNMX R16, R26, R19, R18, PT ;  /* 0x000000131a107246 */ /* 0x000fe20003800112 */
[----:B------:R-:W0:Y:S04]  /*0d20*/  LDS R14, [R3+0x1500] ;  /* 0x00150000030e7984 */ /* 0x000e280000000800 */
[----:B------:R-:W3:Y:S04]  /*0d30*/  LDS R18, [R3+0x1580] ;  /* 0x0015800003127984 */ /* 0x000ee80000000800 */
[----:B------:R-:W4:Y:S04]  /*0d40*/  LDS R19, [R3+0x1600] ;  /* 0x0016000003137984 */ /* 0x000f280000000800 */
[----:B------:R-:W-:Y:S01]  /*0d50*/  LDS R26, [R3+0x1780] ;  /* 0x00178000031a7984 */ /* 0x000fe20000000800 */
        /* <DEDUP_REMOVED lines=15> */
[----:B------:R-:W2:Y:S04]  /*0e50*/  LDS.128 R16, [R2+0x2060] ;  /* 0x0020600002107984 */ /* 0x000ea80000000c00 */
[----:B------:R-:W3:Y:S04]  /*0e60*/  LDS R9, [R3+0x1880] ;  /* 0x0018800003097984 */ /* 0x000ee80000000800 */
[----:B------:R-:W-:Y:S01]  /*0e70*/  LDS R25, [R3+0x1a80] ;  /* 0x001a800003197984 */ /* 0x000fe20000000800 */
[C---:B-1----:R-:W-:Y:S02]  /*0e80*/  VIADDMNMX R4, R24.reuse, R7, R4, PT ;  /* 0x0000000718047246 */ /* 0x042fe40003800104 */
[----:B------:R-:W-:-:S02]  /*0e90*/  VIADDMNMX R24, R24, R11, R8, PT ;  /* 0x0000000b18187246 */ /* 0x000fc40003800108 */
[C---:B------:R-:W-:Y:S02]  /*0ea0*/  VIADDMNMX R7, R26.reuse, R7, R6, PT ;  /* 0x000000071a077246 */ /* 0x040fe40003800106 */
        /* <DEDUP_REMOVED lines=23> */
[----:B------:R-:W-:Y:S02]  /*1020*/  VIADDMNMX R26, R26, R19, R16, PT ;  /* 0x000000131a1a7246 */ /* 0x000fe40003800110 */
[C---:B0-----:R-:W-:Y:S01]  /*1030*/  VIADDMNMX R15, R24.reuse, R15, R14, PT ;  /* 0x0000000f180f7246 */ /* 0x041fe2000380010e */
[----:B------:R-:W-:Y:S01]  /*1040*/  LDS R25, [R3+0x1e80] ;  /* 0x001e800003197984 */ /* 0x000fe20000000800 */
[----:B------:R-:W-:-:S03]  /*1050*/  VIADDMNMX R16, R24, R19, R18, PT ;  /* 0x0000001318107246 */ /* 0x000fc60003800112 */
        /* <DEDUP_REMOVED lines=46> */
[----:B------:R-:W2:Y:S01]  /*1340*/  LDS R17, [R3+0x2480] ;  /* 0x0024800003117984 */ /* 0x000ea20000000800 */
[----:B0-----:R-:W-:-:S03]  /*1350*/  VIADDMNMX R12, R24, R15, R12, PT ;  /* 0x0000000f180c7246 */ /* 0x001fc6000380010c */
[----:B------:R-:W-:Y:S01]  /*1360*/  LDS R25, [R3+0x2680] ;  /* 0x0026800003197984 */ /* 0x000fe20000000800 */
        /* <DEDUP_REMOVED lines=117> */
[-C--:B------:R-:W-:Y:S02]  /*1ac0*/  VIADDMNMX R4, R14, R5.reuse, R12, PT ;  /* 0x000000050e047246 */ /* 0x080fe4000380010c */
[----:B---3--:R-:W-:-:S02]  /*1ad0*/  VIADDMNMX R15, R18, R5, R15, PT ;  /* 0x00000005120f7246 */ /* 0x008fc4000380010f */
[----:B------:R-:W-:Y:S01]  /*1ae0*/  VIADDMNMX R9, R18, R9, R16, PT ;  /* 0x0000000912097246 */ /* 0x000fe20003800110 */
[----:B------:R-:W-:Y:S01]  /*1af0*/  LDS R5, [R3+0x3800] ;  /* 0x0038000003057984 */ /* 0x000fe20000000800 */
[C---:B----4-:R-:W-:Y:S02]  /*1b00*/  VIADDMNMX R8, R19.reuse, R10, R8, PT ;  /* 0x0000000a13087246 */ /* 0x050fe40003800108 */
[-C--:B------:R-:W-:Y:S02]  /*1b10*/  VIADDMNMX R4, R19, R6.reuse, R4, PT ;  /* 0x0000000613047246 */ /* 0x080fe40003800104 */
[C---:B------:R-:W-:Y:S01]  /*1b20*/  VIADDMNMX R27, R25.reuse, R6, R15, PT ;  /* 0x00000006191b7246 */ /* 0x040fe2000380010f */
[----:B------:R-:W0:Y:S01]  /*1b30*/  LDS.128 R16, [R2+0x20e0] ;  /* 0x0020e00002107984 */ /* 0x000e220000000c00 */
[----:B------:R-:W-:-:S03]  /*1b40*/  VIADDMNMX R10, R25, R10, R9, PT ;  /* 0x0000000a190a7246 */ /* 0x000fc60003800109 */
[----:B------:R-:W2:Y:S01]  /*1b50*/  LDS.128 R12, [R2+0xe0] ;  /* 0x0000e000020c7984 */ /* 0x000ea20000000c00 */
[----:B-----5:R-:W-:-:S03]  /*1b60*/  VIADDMNMX R6, R24, R11, R8, PT ;  /* 0x0000000b18067246 */ /* 0x020fc60003800108 */
[----:B------:R-:W3:Y:S04]  /*1b70*/  LDS R9, [R3+0x3880] ;  /* 0x0038800003097984 */ /* 0x000ee80000000800 */
[----:B------:R-:W4:Y:S04]  /*1b80*/  LDS R8, [R3+0x3900] ;  /* 0x0039000003087984 */ /* 0x000f280000000800 */
[----:B------:R-:W5:Y:S01]  /*1b90*/  LDS R25, [R3+0x3a00] ;  /* 0x003a000003197984 */ /* 0x000f620000000800 */
[----:B-1----:R-:W-:-:S03]  /*1ba0*/  VIADDMNMX R10, R26, R11, R10, PT ;  /* 0x0000000b1a0a7246 */ /* 0x002fc6000380010a */
[----:B------:R-:W1:Y:S01]  /*1bb0*/  LDS R11, [R3+0x3a80] ;  /* 0x003a8000030b7984 */ /* 0x000e620000000800 */
[-C--:B------:R-:W-:Y:S02]  /*1bc0*/  VIADDMNMX R4, R24, R7.reuse, R4, PT ;  /* 0x0000000718047246 */ /* 0x080fe40003800104 */
[----:B------:R-:W-:Y:S01]  /*1bd0*/  VIADDMNMX R7, R26, R7, R27, PT ;  /* 0x000000071a077246 */ /* 0x000fe2000380011b */
[----:B------:R-:W1:Y:S04]  /*1be0*/  LDS R24, [R3+0x3b00] ;  /* 0x003b000003187984 */ /* 0x000e680000000800 */
[----:B------:R-:W1:Y:S01]  /*1bf0*/  LDS R26, [R3+0x3b80] ;  /* 0x003b8000031a7984 */ /* 0x000e620000000800 */
[C---:B0-----:R-:W-:Y:S02]  /*1c00*/  VIADDMNMX R6, R5.reuse, R16, R6, PT ;  /* 0x0000001005067246 */ /* 0x041fe40003800106 */
[----:B--2---:R-:W-:-:S02]  /*1c10*/  VIADDMNMX R4, R5, R12, R4, PT ;  /* 0x0000000c05047246 */ /* 0x004fc40003800104 */
[C---:B---3--:R-:W-:Y:S02]  /*1c20*/  VIADDMNMX R7, R9.reuse, R12, R7, PT ;  /* 0x0000000c09077246 */ /* 0x048fe40003800107 */
[----:B------:R-:W-:Y:S02]  /*1c30*/  VIADDMNMX R10, R9, R16, R10, PT ;  /* 0x00000010090a7246 */ /* 0x000fe4000380010a */
[C---:B----4-:R-:W-:Y:S01]  /*1c40*/  VIADDMNMX R4, R8.reuse, R13, R4, PT ;  /* 0x0000000d08047246 */ /* 0x050fe20003800104 */
[----:B------:R-:W-:Y:S01]  /*1c50*/  LDS R16, [R3+0x3d80] ;  /* 0x003d800003107984 */ /* 0x000fe20000000800 */
[----:B------:R-:W-:Y:S02]  /*1c60*/  VIADDMNMX R6, R8, R17, R6, PT ;  /* 0x0000001108067246 */ /* 0x000fe40003800106 */
[C---:B------:R-:W-:Y:S02]  /*1c70*/  VIADDMNMX R7, R28.reuse, R13, R7, PT ;  /* 0x0000000d1c077246 */ /* 0x040fe40003800107 */
[----:B------:R-:W-:Y:S01]  /*1c80*/  VIADDMNMX R10, R28, R17, R10, PT ;  /* 0x000000111c0a7246 */ /* 0x000fe2000380010a */
[----:B------:R-:W-:Y:S01]  /*1c90*/  LDS R13, [R3+0x3c80] ;  /* 0x003c8000030d7984 */ /* 0x000fe20000000800 */
[----:B-----5:R-:W-:-:S02]  /*1ca0*/  VIADDMNMX R12, R25, R14, R4, PT ;  /* 0x0000000e190c7246 */ /* 0x020fc40003800104 */
[----:B------:R-:W-:Y:S01]  /*1cb0*/  VIADDMNMX R25, R25, R18, R6, PT ;  /* 0x0000001219197246 */ /* 0x000fe20003800106 */
[----:B------:R-:W-:Y:S01]  /*1cc0*/  LDS R17, [R3+0x3c00] ;  /* 0x003c000003117984 */ /* 0x000fe20000000800 */
[C---:B-1----:R-:W-:Y:S02]  /*1cd0*/  VIADDMNMX R14, R11.reuse, R14, R7, PT ;  /* 0x0000000e0b0e7246 */ /* 0x042fe40003800107 */
[----:B------:R-:W-:Y:S01]  /*1ce0*/  VIADDMNMX R27, R11, R18, R10, PT ;  /* 0x000000120b1b7246 */ /* 0x000fe2000380010a */
[----:B------:R-:W0:Y:S04]  /*1cf0*/  LDS.128 R4, [R2+0xf0] ;  /* 0x0000f00002047984 */ /* 0x000e280000000c00 */
[----:B------:R-:W1:Y:S01]  /*1d00*/  LDS.128 R8, [R2+0x20f0] ;  /* 0x0020f00002087984 */ /* 0x000e620000000c00 */
[----:B------:R-:W-:-:S03]  /*1d10*/  VIADDMNMX R12, R24, R15, R12, PT ;  /* 0x0000000f180c7246 */ /* 0x000fc6000380010c */
[----:B------:R-:W2:Y:S01]  /*1d20*/  LDS R18, [R3+0x3d00] ;  /* 0x003d000003127984 */ /* 0x000ea20000000800 */
[----:B------:R-:W-:Y:S02]  /*1d30*/  VIADDMNMX R28, R26, R15, R14, PT ;  /* 0x0000000f1a1c7246 */ /* 0x000fe4000380010e */
[-C--:B------:R-:W-:Y:S01]  /*1d40*/  VIADDMNMX R25, R24, R19.reuse, R25, PT ;  /* 0x0000001318197246 */ /* 0x080fe20003800119 */
[----:B------:R-:W3:Y:S01]  /*1d50*/  LDS R15, [R3+0x3e80] ;  /* 0x003e8000030f7984 */ /* 0x000ee20000000800 */
[----:B------:R-:W-:-:S03]  /*1d60*/  VIADDMNMX R27, R26, R19, R27, PT ;  /* 0x000000131a1b7246 */ /* 0x000fc6000380011b */
[----:B------:R-:W4:Y:S04]  /*1d70*/  LDS R19, [R3+0x3e00] ;  /* 0x003e000003137984 */ /* 0x000f280000000800 */
[----:B------:R-:W5:Y:S04]  /*1d80*/  LDS R14, [R3+0x3f80] ;  /* 0x003f8000030e7984 */ /* 0x000f680000000800 */
[----:B------:R5:W5:Y:S01]  /*1d90*/  LDS R24, [R3+0x3f00] ;  /* 0x003f000003187984 */ /* 0x000b620000000800 */
[-C--:B0-----:R-:W-:Y:S02]  /*1da0*/  VIADDMNMX R28, R13, R4.reuse, R28, PT ;  /* 0x000000040d1c7246 */ /* 0x081fe4000380011c */
[----:B------:R-:W-:-:S02]  /*1db0*/  VIADDMNMX R12, R17, R4, R12, PT ;  /* 0x00000004110c7246 */ /* 0x000fc4000380010c */
[-C--:B-1----:R-:W-:Y:S02]  /*1dc0*/  VIADDMNMX R25, R17, R8.reuse, R25, PT ;  /* 0x0000000811197246 */ /* 0x082fe40003800119 */
[----:B------:R-:W-:Y:S02]  /*1dd0*/  VIADDMNMX R27, R13, R8, R27, PT ;  /* 0x000000080d1b7246 */ /* 0x000fe4000380011b */
[-C--:B------:R-:W-:Y:S02]  /*1de0*/  VIADDMNMX R28, R16, R5.reuse, R28, PT ;  /* 0x00000005101c7246 */ /* 0x080fe4000380011c */
[C---:B--2---:R-:W-:Y:S02]  /*1df0*/  VIADDMNMX R12, R18.reuse, R5, R12, PT ;  /* 0x00000005120c7246 */ /* 0x044fe4000380010c */
[-C--:B------:R-:W-:Y:S02]  /*1e00*/  VIADDMNMX R25, R18, R9.reuse, R25, PT ;  /* 0x0000000912197246 */ /* 0x080fe40003800119 */
[----:B------:R-:W-:-:S02]  /*1e10*/  VIADDMNMX R27, R16, R9, R27, PT ;  /* 0x00000009101b7246 */ /* 0x000fc4000380011b */
[-C--:B---3--:R-:W-:Y:S02]  /*1e20*/  VIADDMNMX R28, R15, R6.reuse, R28, PT ;  /* 0x000000060f1c7246 */ /* 0x088fe4000380011c */
[C---:B----4-:R-:W-:Y:S02]  /*1e30*/  VIADDMNMX R12, R19.reuse, R6, R12, PT ;  /* 0x00000006130c7246 */ /* 0x050fe4000380010c */
[-C--:B------:R-:W-:Y:S02]  /*1e40*/  VIADDMNMX R25, R19, R10.reuse, R25, PT ;  /* 0x0000000a13197246 */ /* 0x080fe40003800119 */
[----:B------:R-:W-:Y:S02]  /*1e50*/  VIADDMNMX R27, R15, R10, R27, PT ;  /* 0x0000000a0f1b7246 */ /* 0x000fe4000380011b */
[-C--:B-----5:R-:W-:Y:S02]  /*1e60*/  VIADDMNMX R3, R14, R7.reuse, R28, PT ;  /* 0x000000070e037246 */ /* 0x0a0fe4000380011c */
[----:B------:R-:W-:-:S02]  /*1e70*/  VIADDMNMX R7, R24, R7, R12, PT ;  /* 0x0000000718077246 */ /* 0x000fc4000380010c */
[-C--:B------:R-:W-:Y:S02]  /*1e80*/  VIADDMNMX R27, R14, R11.reuse, R27, PT ;  /* 0x0000000b0e1b7246 */ /* 0x080fe4000380011b */
[----:B------:R-:W-:Y:S01]  /*1e90*/  VIADDMNMX R25, R24, R11, R25, PT ;  /* 0x0000000b18197246 */ /* 0x000fe20003800119 */
[----:B------:R-:W-:Y:S04]  /*1ea0*/  STG.E desc[UR8][R22.64+0x80], R3 ;  /* 0x0000800316007986 */ /* 0x000fe8000c101908 */
[----:B------:R-:W-:Y:S04]  /*1eb0*/  STG.E desc[UR8][R22.64], R7 ;  /* 0x0000000716007986 */ /* 0x000fe8000c101908 */
[----:B------:R-:W-:Y:S04]  /*1ec0*/  STS [R0], R7 ;  /* 0x0000000700007388 */ /* 0x000fe80000000800 */
[----:B------:R-:W-:Y:S04]  /*1ed0*/  STS [R0+0x80], R3 ;  /* 0x0000800300007388 */ /* 0x000fe80000000800 */
[----:B------:R-:W-:Y:S04]  /*1ee0*/  STS [R0+0x2000], R25 ;  /* 0x0020001900007388 */ /* 0x000fe80000000800 */
[----:B------:R-:W-:Y:S04]  /*1ef0*/  STS [R0+0x2080], R27 ;  /* 0x0020801b00007388 */ /* 0x000fe80000000800 */
[----:B------:R-:W-:Y:S04]  /*1f00*/  STG.E desc[UR8][R20.64], R25 ;  /* 0x0000001914007986 */ /* 0x000fe8000c101908 */
[----:B------:R-:W-:Y:S01]  /*1f10*/  STG.E desc[UR8][R20.64+0x80], R27 ;  /* 0x0000801b14007986 */ /* 0x000fe2000c101908 */
[----:B------:R-:W-:Y:S05]  /*1f20*/  EXIT ;  /* 0x000000000000794d */ /* 0x000fea0003800000 */
.L_x_0:
[----:B------:R-:W-:-:S00]  /*1f30*/  BRA `(.L_x_0) ;  /* 0xfffffffc00fc7947 */ /* 0x000fc0000383ffff */
[----:B------:R-:W-:-:S00]  /*1f40*/  NOP ;  /* 0x0000000000007918 */ /* 0x000fc00000000000 */
        /* <DEDUP_REMOVED lines=11> */
.L_x_3:


//--------------------- .text._Z4FWP2Piii         --------------------------
	.section	.text._Z4FWP2Piii,"ax",@progbits
	.align	128
        .global         _Z4FWP2Piii
        .type           _Z4FWP2Piii,@function
        .size           _Z4FWP2Piii,(.L_x_4 - _Z4FWP2Piii)
        .other          _Z4FWP2Piii,@"STO_CUDA_ENTRY STV_DEFAULT"
_Z4FWP2Piii:
.text._Z4FWP2Piii:
[----:B------:R-:W-:Y:S01]  /*0000*/  LDC R1, c[0x0][0x37c] ;  /* 0x0000df00ff017b82 */ /* 0x000fe20000000800 */
[----:B------:R-:W0:Y:S07]  /*0010*/  S2R R10, SR_TID.Y ;  /* 0x00000000000a7919 */ /* 0x000e2e0000002200 */
[----:B------:R-:W1:Y:S01]  /*0020*/  LDC.64 R2, c[0x0][0x388] ;  /* 0x0000e200ff027b82 */ /* 0x000e620000000a00 */
[----:B------:R-:W2:Y:S01]  /*0030*/  LDCU.64 UR8, c[0x0][0x358] ;  /* 0x00006b00ff0877ac */ /* 0x000ea20008000a00 */
[----:B------:R-:W0:Y:S06]  /*0040*/  S2R R0, SR_TID.X ;  /* 0x0000000000007919 */ /* 0x000e2c0000002100 */
[----:B------:R-:W3:Y:S01]  /*0050*/  LDC.64 R8, c[0x0][0x380] ;  /* 0x0000e000ff087b82 */ /* 0x000ee20000000a00 */
[----:B-1----:R-:W-:-:S04]  /*0060*/  IMAD.SHL.U32 R12, R2, 0x40, RZ ;  /* 0x00000040020c7824 */ /* 0x002fc800078e00ff */
[-C--:B------:R-:W-:Y:S02]  /*0070*/  IMAD R4, R12, R3.reuse, R12 ;  /* 0x000000030c047224 */ /* 0x080fe400078e020c */
[----:B0-----:R-:W-:-:S04]  /*0080*/  IMAD R13, R10, R3, R0 ;  /* 0x000000030a0d7224 */ /* 0x001fc800078e0200 */
[--C-:B------:R-:W-:Y:S02]  /*0090*/  IMAD R15, R3, 0x20, R13.reuse ;  /* 0x00000020030f7824 */ /* 0x100fe400078e020d */
[C---:B------:R-:W-:Y:S02]  /*00a0*/  IMAD.IADD R5, R4.reuse, 0x1, R13 ;  /* 0x0000000104057824 */ /* 0x040fe400078e020d */
[----:B------:R-:W-:Y:S02]  /*00b0*/  IMAD.IADD R7, R4, 0x1, R15 ;  /* 0x0000000104077824 */ /* 0x000fe400078e020f */
[----:B---3--:R-:W-:-:S04]  /*00c0*/  IMAD.WIDE R4, R5, 0x4, R8 ;  /* 0x0000000405047825 */ /* 0x008fc800078e0208 */
[----:B------:R-:W-:Y:S01]  /*00d0*/  IMAD.WIDE R6, R7, 0x4, R8 ;  /* 0x0000000407067825 */ /* 0x000fe200078e0208 */
[----:B--2---:R-:W2:Y:S04]  /*00e0*/  LDG.E R14, desc[UR8][R4.64] ;  /* 0x00000008040e7981 */ /* 0x004ea8000c1e1900 */
[----:B------:R-:W3:Y:S04]  /*00f0*/  LDG.E R16, desc[UR8][R4.64+0x80] ;  /* 0x0000800804107981 */ /* 0x000ee8000c1e1900 */
[----:B------:R-:W4:Y:S04]  /*0100*/  LDG.E R18, desc[UR8][R6.64] ;  /* 0x0000000806127981 */ /* 0x000f28000c1e1900 */
[----:B------:R-:W5:Y:S01]  /*0110*/  LDG.E R20, desc[UR8][R6.64+0x80] ;  /* 0x0000800806147981 */ /* 0x000f62000c1e1900 */
[----:B------:R-:W0:Y:S01]  /*0120*/  S2UR UR6, SR_CgaCtaId ;  /* 0x00000000000679c3 */ /* 0x000e220000008800 */
[----:B------:R-:W-:Y:S01]  /*0130*/  UMOV UR4, 0x400 ;  /* 0x0000040000047882 */ /* 0x000fe20000000000 */
[----:B------:R-:W1:Y:S01]  /*0140*/  S2R R19, SR_CTAID.X ;  /* 0x0000000000137919 */ /* 0x000e620000002500 */
[----:B0-----:R-:W-:-:S06]  /*0150*/  ULEA UR7, UR6, UR4, 0x18 ;  /* 0x0000000406077291 */ /* 0x001fcc000f8ec0ff */
[----:B------:R-:W-:Y:S02]  /*0160*/  LEA R11, R10, UR7, 0x8 ;  /* 0x000000070a0b7c11 */ /* 0x000fe4000f8e40ff */
[----:B-1----:R-:W-:-:S03]  /*0170*/  ISETP.NE.AND P0, PT, R19, R2, PT ;  /* 0x000000021300720c */ /* 0x002fc60003f05270 */
[----:B------:R-:W-:-:S05]  /*0180*/  IMAD R17, R0, 0x4, R11 ;  /* 0x0000000400117824 */ /* 0x000fca00078e020b */
[----:B--2---:R0:W-:Y:S04]  /*0190*/  STS [R17], R14 ;  /* 0x0000000e11007388 */ /* 0x0041e80000000800 */
[----:B---3--:R0:W-:Y:S04]  /*01a0*/  STS [R17+0x80], R16 ;  /* 0x0000801011007388 */ /* 0x0081e80000000800 */
[----:B----4-:R0:W-:Y:S04]  /*01b0*/  STS [R17+0x2000], R18 ;  /* 0x0020001211007388 */ /* 0x0101e80000000800 */
[----:B-----5:R0:W-:Y:S01]  /*01c0*/  STS [R17+0x2080], R20 ;  /* 0x0020801411007388 */ /* 0x0201e20000000800 */
[----:B------:R-:W-:Y:S05]  /*01d0*/  @!P0 EXIT ;  /* 0x000000000000894d */ /* 0x000fea0003800000 */
[----:B------:R-:W-:-:S04]  /*01e0*/  IMAD.SHL.U32 R2, R19, 0x40, RZ ;  /* 0x0000004013027824 */ /* 0x000fc800078e00ff */
[-C--:B------:R-:W-:Y:S02]  /*01f0*/  IMAD R4, R12, R3.reuse, R2 ;  /* 0x000000030c047224 */ /* 0x080fe400078e0202 */
[----:B------:R-:W-:Y:S02]  /*0200*/  IMAD R2, R2, R3, R12 ;  /* 0x0000000302027224 */ /* 0x000fe400078e020c */
[--C-:B------:R-:W-:Y:S02]  /*0210*/  IMAD.IADD R5, R13, 0x1, R4.reuse ;  /* 0x000000010d057824 */ /* 0x100fe400078e0204 */
[----:B------:R-:W-:Y:S02]  /*0220*/  IMAD.IADD R3, R15, 0x1, R4 ;  /* 0x000000010f037824 */ /* 0x000fe400078e0204 */
[--C-:B------:R-:W-:Y:S02]  /*0230*/  IMAD.IADD R7, R13, 0x1, R2.reuse ;  /* 0x000000010d077824 */ /* 0x100fe400078e0202 */
[----:B------:R-:W-:-:S02]  /*0240*/  IMAD.IADD R15, R15, 0x1, R2 ;  /* 0x000000010f0f7824 */ /* 0x000fc400078e0202 */
[----:B------:R-:W-:-:S04]  /*0250*/  IMAD.WIDE R4, R5, 0x4, R8 ;  /* 0x0000000405047825 */ /* 0x000fc800078e0208 */
[--C-:B------:R-:W-:Y:S01]  /*0260*/  IMAD.WIDE R2, R3, 0x4, R8.reuse ;  /* 0x0000000403027825 */ /* 0x100fe200078e0208 */
[----:B0-----:R-:W2:Y:S03]  /*0270*/  LDG.E R17, desc[UR8][R4.64] ;  /* 0x0000000804117981 */ /* 0x001ea6000c1e1900 */
[--C-:B------:R-:W-:Y:S01]  /*0280*/  IMAD.WIDE R6, R7, 0x4, R8.reuse ;  /* 0x0000000407067825 */ /* 0x100fe200078e0208 */
[----:B------:R-:W3:Y:S03]  /*0290*/  LDG.E R19, desc[UR8][R4.64+0x80] ;  /* 0x0000800804137981 */ /* 0x000ee6000c1e1900 */
[----:B------:R-:W-:Y:S01]  /*02a0*/  IMAD.WIDE R8, R15, 0x4, R8 ;  /* 0x000000040f087825 */ /* 0x000fe200078e0208 */
[----:B------:R-:W4:Y:S04]  /*02b0*/  LDG.E R21, desc[UR8][R2.64] ;  /* 0x0000000802157981 */ /* 0x000f28000c1e1900 */
[----:B------:R-:W5:Y:S04]  /*02c0*/  LDG.E R23, desc[UR8][R2.64+0x80] ;  /* 0x0000800802177981 */ /* 0x000f68000c1e1900 */
[----:B------:R-:W5:Y:S04]  /*02d0*/  LDG.E R25, desc[UR8][R6.64] ;  /* 0x0000000806197981 */ /* 0x000f68000c1e1900 */
[----:B------:R-:W5:Y:S04]  /*02e0*/  LDG.E R27, desc[UR8][R6.64+0x80] ;  /* 0x00008008061b7981 */ /* 0x000f68000c1e1900 */
[----:B------:R-:W5:Y:S04]  /*02f0*/  LDG.E R29, desc[UR8][R8.64] ;  /* 0x00000008081d7981 */ /* 0x000f68000c1e1900 */
[----:B------:R-:W5:Y:S01]  /*0300*/  LDG.E R14, desc[UR8][R8.64+0x80] ;  /* 0x00008008080e7981 */ /* 0x000f62000c1e1900 */
[----:B------:R-:W-:-:S02]  /*0310*/  UIADD3 UR5, UPT, UPT, UR4, 0x4000, URZ ;  /* 0x0000400004057890 */ /* 0x000fc4000fffe0ff */
[----:B------:R-:W-:Y:S02]  /*0320*/  UIADD3 UR4, UPT, UPT, UR4, 0x8000, URZ ;  /* 0x0000800004047890 */ /* 0x000fe4000fffe0ff */
[----:B------:R-:W-:Y:S02]  /*0330*/  ULEA UR5, UR6, UR5, 0x18 ;  /* 0x0000000506057291 */ /* 0x000fe4000f8ec0ff */
[----:B------:R-:W-:-:S04]  /*0340*/  ULEA UR4, UR6, UR4, 0x18 ;  /* 0x0000000406047291 */ /* 0x000fc8000f8ec0ff */
[----:B------:R-:W-:Y:S02]  /*0350*/  LEA R15, R0, UR5, 0x2 ;  /* 0x00000005000f7c11 */ /* 0x000fe4000f8e10ff */
[----:B------:R-:W-:-:S03]  /*0360*/  LEA R13, R10, UR4, 0x8 ;  /* 0x000000040a0d7c11 */ /* 0x000fc6000f8e40ff */
[----:B------:R-:W-:Y:S02]  /*0370*/  IMAD R12, R10, 0x100, R15 ;  /* 0x000001000a0c7824 */ /* 0x000fe400078e020f */
[C---:B------:R-:W-:Y:S01]  /*0380*/  IMAD R10, R0.reuse, 0x4, R13 ;  /* 0x00000004000a7824 */ /* 0x040fe200078e020d */
[----:B------:R-:W-:Y:S02]  /*0390*/  LEA R0, R0, UR7, 0x2 ;  /* 0x0000000700007c11 */ /* 0x000fe4000f8e10ff */
[----:B--2---:R-:W-:Y:S04]  /*03a0*/  STS [R12], R17 ;  /* 0x000000110c007388 */ /* 0x004fe80000000800 */
[----:B---3--:R-:W-:Y:S04]  /*03b0*/  STS [R12+0x80], R19 ;  /* 0x000080130c007388 */ /* 0x008fe80000000800 */
[----:B----4-:R-:W-:Y:S04]  /*03c0*/  STS [R12+0x2000], R21 ;  /* 0x002000150c007388 */ /* 0x010fe80000000800 */
[----:B-----5:R-:W-:Y:S04]  /*03d0*/  STS [R12+0x2080], R23 ;  /* 0x002080170c007388 */ /* 0x020fe80000000800 */
[----:B------:R-:W-:Y:S04]  /*03e0*/  STS [R10], R25 ;  /* 0x000000190a007388 */ /* 0x000fe80000000800 */
[----:B------:R-:W-:Y:S04]  /*03f0*/  STS [R10+0x80], R27 ;  /* 0x0000801b0a007388 */ /* 0x000fe80000000800 */
[----:B------:R-:W-:Y:S04]  /*0400*/  STS [R10+0x2000], R29 ;  /* 0x0020001d0a007388 */ /* 0x000fe80000000800 */
[----:B------:R-:W-:Y:S01]  /*0410*/  STS [R10+0x2080], R14 ;  /* 0x0020800e0a007388 */ /* 0x000fe20000000800 */
[----:B------:R-:W-:Y:S08]  /*0420*/  BAR.SYNC.DEFER_BLOCKING 0x0 ;  /* 0x0000000000007b1d */ /* 0x000ff00000010000 */
[----:B------:R-:W-:Y:S06]  /*0430*/  BAR.SYNC.DEFER_BLOCKING 0x0 ;  /* 0x0000000000007b1d */ /* 0x000fec0000010000 */
[----:B------:R-:W-:Y:S04]  /*0440*/  LDS R16, [R12] ;  /* 0x000000000c107984 */ /* 0x000fe80000000800 */
[----:B------:R-:W-:Y:S04]  /*0450*/  LDS R17, [R11] ;  /* 0x000000000b117984 */ /* 0x000fe80000000800 */
[----:B------:R-:W0:Y:S04]  /*0460*/  LDS R18, [R15] ;  /* 0x000000000f127984 */ /* 0x000e280000000800 */
[----:B------:R-:W-:Y:S01]  /*0470*/  LDS R14, [R12+0x2000] ;  /* 0x002000000c0e7984 */ /* 0x000fe20000000800 */
[----:B0-----:R-:W-:-:S03]  /*0480*/  VIADDMNMX R19, R18, R17, R16, PT ;  /* 0x0000001112137246 */ /* 0x001fc60003800110 */
[----:B------:R-:W-:Y:S04]  /*0490*/  LDS R16, [R12+0x80] ;  /* 0x000080000c107984 */ /* 0x000fe80000000800 */
[----:B------:R-:W-:Y:S04]  /*04a0*/  STS [R12], R19 ;  /* 0x000000130c007388 */ /* 0x000fe80000000800 */
[----:B------:R-:W0:Y:S02]  /*04b0*/  LDS R18, [R15+0x80] ;  /* 0x000080000f127984 */ /* 0x000e240000000800 */
[----:B0-----:R-:W-:-:S05]  /*04c0*/  VIADDMNMX R17, R18, R17, R16, PT ;  /* 0x0000001112117246 */ /* 0x001fca0003800110 */
[----:B------:R-:W-:Y:S04]  /*04d0*/  STS [R12+0x80], R17 ;  /* 0x000080110c007388 */ /* 0x000fe80000000800 */
[----:B------:R-:W-:Y:S04]  /*04e0*/  LDS R21, [R11+0x2000] ;  /* 0x002000000b157984 */ /* 0x000fe80000000800 */
[----:B------:R-:W0:Y:S02]  /*04f0*/  LDS R16, [R15] ;  /* 0x000000000f107984 */ /* 0x000e240000000800 */
[----:B0-----:R-:W-:-:S02]  /*0500*/  VIADDMNMX R23, R16, R21, R14, PT ;  /* 0x0000001510177246 */ /* 0x001fc4000380010e */
[----:B------:R-:W-:Y:S04]  /*0510*/  LDS R14, [R12+0x2080] ;  /* 0x002080000c0e7984 */ /* 0x000fe80000000800 */
[----:B------:R-:W-:Y:S04]  /*0520*/  STS [R12+0x2000], R23 ;  /* 0x002000170c007388 */ /* 0x000fe80000000800 */
[----:B------:R-:W0:Y:S02]  /*0530*/  LDS R16, [R15+0x80] ;  /* 0x000080000f107984 */ /* 0x000e240000000800 */
[----:B0-----:R-:W-:-:S05]  /*0540*/  VIADDMNMX R21, R16, R21, R14, PT ;  /* 0x0000001510157246 */ /* 0x001fca000380010e */
[----:B------:R-:W-:Y:S04]  /*0550*/  STS [R12+0x2080], R21 ;  /* 0x002080150c007388 */ /* 0x000fe80000000800 */
[----:B------:R-:W-:Y:S04]  /*0560*/  LDS R14, [R10] ;  /* 0x000000000a0e7984 */ /* 0x000fe80000000800 */
[----:B------:R-:W-:Y:S04]  /*0570*/  LDS R17, [R13] ;  /* 0x000000000d117984 */ /* 0x000fe80000000800 */
[----:B------:R-:W0:Y:S04]  /*0580*/  LDS R16, [R0] ;  /* 0x0000000000107984 */ /* 0x000e280000000800 */
[----:B------:R-:W-:Y:S04]  /*0590*/  LDS R23, [R10+0x2000] ;  /* 0x002000000a177984 */ /* 0x000fe80000000800 */
[----:B------:R-:W-:Y:S01]  /*05a0*/  LDS R21, [R10+0x2080] ;  /* 0x002080000a157984 */ /* 0x000fe20000000800 */
[----:B0-----:R-:W-:-:S03]  /*05b0*/  VIADDMNMX R17, R16, R17, R14, PT ;  /* 0x0000001110117246 */ /* 0x001fc6000380010e */
[----:B------:R-:W-:Y:S04]  /*05c0*/  LDS R14, [R10+0x80] ;  /* 0x000080000a0e7984 */ /* 0x000fe80000000800 */
[----:B------:R-:W-:Y:S04]  /*05d0*/  STS [R10], R17 ;  /* 0x000000110a007388 */ /* 0x000fe80000000800 */
[----:B------:R-:W-:Y:S04]  /*05e0*/  LDS R19, [R13] ;  /* 0x000000000d137984 */ /* 0x000fe80000000800 */
[----:B------:R-:W0:Y:S02]  /*05f0*/  LDS R18, [R0+0x80] ;  /* 0x0000800000127984 */ /* 0x000e240000000800 */
[----:B0-----:R-:W-:-:S05]  /*0600*/  VIADDMNMX R19, R18, R19, R14, PT ;  /* 0x0000001312137246 */ /* 0x001fca000380010e */
[----:B------:R-:W-:Y:S04]  /*0610*/  STS [R10+0x80], R19 ;  /* 0x000080130a007388 */ /* 0x000fe80000000800 */
[----:B------:R-:W0:Y:S02]  /*0620*/  LDS R14, [R13+0x2000] ;  /* 0x002000000d0e7984 */ /* 0x000e240000000800 */
[----:B0-----:R-:W-:-:S05]  /*0630*/  VIADDMNMX R23, R16, R14, R23, PT ;  /* 0x0000000e10177246 */ /* 0x001fca0003800117 */
[----:B------:R-:W-:Y:S04]  /*0640*/  STS [R10+0x2000], R23 ;  /* 0x002000170a007388 */ /* 0x000fe80000000800 */
[----:B------:R-:W0:Y:S02]  /*0650*/  LDS R14, [R13+0x2000] ;  /* 0x002000000d0e7984 */ /* 0x000e240000000800 */
[----:B0-----:R-:W-:-:S05]  /*0660*/  VIADDMNMX R21, R18, R14, R21, PT ;  /* 0x0000000e12157246 */ /* 0x001fca0003800115 */
[----:B------:R-:W-:Y:S01]  /*0670*/  STS [R10+0x2080], R21 ;  /* 0x002080150a007388 */ /* 0x000fe20000000800 */
[----:B------:R-:W-:Y:S06]  /*0680*/  BAR.SYNC.DEFER_BLOCKING 0x0 ;  /* 0x0000000000007b1d */ /* 0x000fec0000010000 */
[----:B------:R-:W-:Y:S04]  /*0690*/  LDS R14, [R12] ;  /* 0x000000000c0e7984 */ /* 0x000fe80000000800 */
[----:B------:R-:W-:Y:S04]  /*06a0*/  LDS R17, [R11+0x4] ;  /* 0x000004000b117984 */ /* 0x000fe80000000800 */
[----:B------:R-:W0:Y:S02]  /*06b0*/  LDS R16, [R15+0x100] ;  /* 0x000100000f107984 */ /* 0x000e240000000800 */
[----:B0-----:R-:W-:-:S02]  /*06c0*/  VIADDMNMX R19, R16, R17, R14, PT ;  /* 0x0000001110137246 */ /* 0x001fc4000380010e */
[----:B------:R-:W-:Y:S04]  /*06d0*/  LDS R14, [R12+0x80] ;  /* 0x000080000c0e7984 */ /* 0x000fe80000000800 */
[----:B------:R-:W-:Y:S04]  /*06e0*/  STS [R12], R19 ;  /* 0x000000130c007388 */ /* 0x000fe80000000800 */
[----:B------:R-:W0:Y:S02]  /*06f0*/  LDS R16, [R15+0x180] ;  /* 0x000180000f107984 */ /* 0x000e240000000800 */
[----:B0-----:R-:W-:-:S02]  /*0700*/  VIADDMNMX R17, R16, R17, R14, PT ;  /* 0x0000001110117246 */ /* 0x001fc4000380010e */
[----:B------:R-:W-:Y:S04]  /*0710*/  LDS R14, [R12+0x2000] ;  /* 0x002000000c0e7984 */ /* 0x000fe80000000800 */
[----:B------:R-:W-:Y:S04]  /*0720*/  STS [R12+0x80], R17 ;  /* 0x000080110c007388 */ /* 0x000fe80000000800 */
[----:B------:R-:W-:Y:S04]  /*0730*/  LDS R21, [R11+0x2004] ;  /* 0x002004000b157984 */ /* 0x000fe80000000800 */
[----:B------:R-:W0:Y:S02]  /*0740*/  LDS R16, [R15+0x100] ;  /* 0x000100000f107984 */ /* 0x000e240000000800 */
[----:B0-----:R-:W-:-:S02]  /*0750*/  VIADDMNMX R23, R16, R21, R14, PT ;  /* 0x0000001510177246 */ /* 0x001fc4000380010e */
[----:B------:R-:W-:Y:S04]  /*0760*/  LDS R14, [R12+0x2080] ;  /* 0x002080000c0e7984 */ /* 0x000fe80000000800 */
[----:B------:R-:W-:Y:S04]  /*0770*/  STS [R12+0x2000], R23 ;  /* 0x002000170c007388 */ /* 0x000fe80000000800 */
[----:B------:R-:W0:Y:S02]  /*0780*/  LDS R16, [R15+0x180] ;  /* 0x000180000f107984 */ /* 0x000e240000000800 */
[----:B0-----:R-:W-:-:S05]  /*0790*/  VIADDMNMX R21, R16, R21, R14, PT ;  /* 0x0000001510157246 */ /* 0x001fca000380010e */
[----:B------:R-:W-:Y:S04]  /*07a0*/  STS [R12+0x2080], R21 ;  /* 0x002080150c007388 */ /* 0x000fe80000000800 */
[----:B------:R-:W-:Y:S04]  /*07b0*/  LDS R14, [R10] ;  /* 0x000000000a0e7984 */ /* 0x000fe80000000800 */
[----:B------:R-:W-:Y:S04]  /*07c0*/  LDS R19, [R13+0x4] ;  /* 0x000004000d137984 */ /* 0x000fe80000000800 */
[----:B------:R-:W0:Y:S04]  /*07d0*/  LDS R16, [R0+0x100] ;  /* 0x0001000000107984 */ /* 0x000e280000000800 */
[----:B------:R-:W-:Y:S04]  /*07e0*/  LDS R23, [R10+0x2000] ;  /* 0x002000000a177984 */ /* 0x000fe80000000800 */
[----:B------:R-:W-:Y:S01]  /*07f0*/  LDS R21, [R10+0x2080] ;  /* 0x002080000a157984 */ /* 0x000fe20000000800 */
[----:B0-----:R-:W-:-:S03]  /*0800*/  VIADDMNMX R19, R16, R19, R14, PT ;  /* 0x0000001310137246 */ /* 0x001fc6000380010e */
[----:B------:R-:W-:Y:S04]  /*0810*/  LDS R14, [R10+0x80] ;  /* 0x000080000a0e7984 */ /* 0x000fe80000000800 */
[----:B------:R-:W-:Y:S04]  /*0820*/  STS [R10], R19 ;  /* 0x000000130a007388 */ /* 0x000fe80000000800 */
[----:B------:R-:W-:Y:S04]  /*0830*/  LDS R17, [R13+0x4] ;  /* 0x000004000d117984 */ /* 0x000fe80000000800 */
        /* <DEDUP_REMOVED lines=2269> */
[----:B------:R-:W0:Y:S04]  /*9610*/  LDS R16, [R15+0x3f00] ;  /* 0x003f00000f107984 */ /* 0x000e280000000800 */
[----:B------:R-:W-:Y:S01]  /*9620*/  LDS R19, [R12+0x80] ;  /* 0x000080000c137984 */ /* 0x000fe20000000800 */
[----:B0-----:R-:W-:-:S05]  /*9630*/  VIADDMNMX R17, R16, R14, R17, PT ;  /* 0x0000000e10117246 */ /* 0x001fca0003800111 */
[----:B------:R-:W-:Y:S04]  /*9640*/  STS [R12], R17 ;  /* 0x000000110c007388 */ /* 0x000fe80000000800 */
[----:B------:R-:W0:Y:S02]  /*9650*/  LDS R16, [R15+0x3f80] ;  /* 0x003f80000f107984 */ /* 0x000e240000000800 */
[----:B0-----:R-:W-:Y:S02]  /*9660*/  VIADDMNMX R19, R16, R14, R19, PT ;  /* 0x0000000e10137246 */ /* 0x001fe40003800113 */
        /* <DEDUP_REMOVED lines=14> */
[----:B------:R-:W-:Y:S04]  /*9750*/  LDS R15, [R10+0x2000] ;  /* 0x002000000a0f7984 */ /* 0x000fe80000000800 */
[----:B------:R-:W-:Y:S01]  /*9760*/  LDS R27, [R10+0x2080] ;  /* 0x002080000a1b7984 */ /* 0x000fe20000000800 */
[----:B0-----:R-:W-:-:S05]  /*9770*/  VIADDMNMX R25, R16, R25, R14, PT ;  /* 0x0000001910197246 */ /* 0x001fca000380010e */
        /* <DEDUP_REMOVED lines=8> */
[----:B------:R-:W0:Y:S04]  /*9800*/  LDS R12, [R13+0x20fc] ;  /* 0x0020fc000d0c7984 */ /* 0x000e280000000800 */
[----:B------:R-:W-:Y:S04]  /*9810*/  STG.E desc[UR8][R4.64], R17 ;  /* 0x0000001104007986 */ /* 0x000fe8000c101908 */
[----:B------:R-:W-:Y:S04]  /*9820*/  STG.E desc[UR8][R4.64+0x80], R19 ;  /* 0x0000801304007986 */ /* 0x000fe8000c101908 */
[----:B------:R-:W-:Y:S04]  /*9830*/  STG.E desc[UR8][R2.64], R21 ;  /* 0x0000001502007986 */ /* 0x000fe8000c101908 */
[----:B------:R-:W-:Y:S04]  /*9840*/  STG.E desc[UR8][R2.64+0x80], R23 ;  /* 0x0000801702007986 */ /* 0x000fe8000c101908 */
[----:B------:R-:W-:Y:S04]  /*9850*/  STG.E desc[UR8][R6.64], R25 ;  /* 0x0000001906007986 */ /* 0x000fe8000c101908 */
[----:B------:R-:W-:Y:S04]  /*9860*/  STG.E desc[UR8][R6.64+0x80], R11 ;  /* 0x0000800b06007986 */ /* 0x000fe8000c101908 */
[----:B------:R-:W-:Y:S01]  /*9870*/  STG.E desc[UR8][R8.64], R15 ;  /* 0x0000000f08007986 */ /* 0x000fe2000c101908 */
[----:B0-----:R-:W-:-:S05]  /*9880*/  VIADDMNMX R27, R18, R12, R27, PT ;  /* 0x0000000c121b7246 */ /* 0x001fca000380011b */
[----:B------:R-:W-:Y:S04]  /*9890*/  STG.E desc[UR8][R8.64+0x80], R27 ;  /* 0x0000801b08007986 */ /* 0x000fe8000c101908 */
[----:B------:R-:W-:Y:S01]  /*98a0*/  STS [R10+0x2080], R27 ;  /* 0x0020801b0a007388 */ /* 0x000fe20000000800 */
[----:B------:R-:W-:Y:S05]  /*98b0*/  EXIT ;  /* 0x000000000000794d */ /* 0x000fea0003800000 */
.L_x_1:
        /* <DEDUP_REMOVED lines=12> */
.L_x_4:


//--------------------- .text._Z4FWP1Piii         --------------------------
	.section	.text._Z4FWP1Piii,"ax",@progbits
	.align	128
        .global         _Z4FWP1Piii
        .type           _Z4FWP1Piii,@function
        .size           _Z4FWP1Piii,(.L_x_5 - _Z4FWP1Piii)
        .other          _Z4FWP1Piii,@"STO_CUDA_ENTRY STV_DEFAULT"
_Z4FWP1Piii:
.text._Z4FWP1Piii:
[----:B------:R-:W-:Y:S01]  /*0000*/  LDC R1, c[0x0][0x37c] ;  /* 0x0000df00ff017b82 */ /* 0x000fe20000000800 */
[----:B------:R-:W0:Y:S07]  /*0010*/  S2R R6, SR_TID.Y ;  /* 0x0000000000067919 */ /* 0x000e2e0000002200 */
[----:B------:R-:W1:Y:S01]  /*0020*/  LDC.64 R8, c[0x0][0x388] ;  /* 0x0000e200ff087b82 */ /* 0x000e620000000a00 */
[----:B------:R-:W2:Y:S01]  /*0030*/  LDCU.64 UR6, c[0x0][0x358] ;  /* 0x00006b00ff0677ac */ /* 0x000ea20008000a00 */
[----:B------:R-:W0:Y:S06]  /*0040*/  S2R R17, SR_TID.X ;  /* 0x0000000000117919 */ /* 0x000e2c0000002100 */
[----:B------:R-:W3:Y:S01]  /*0050*/  LDC.64 R4, c[0x0][0x380] ;  /* 0x0000e000ff047b82 */ /* 0x000ee20000000a00 */
[----:B-1----:R-:W-:-:S02]  /*0060*/  IMAD R0, R8, R9, R8 ;  /* 0x0000000908007224 */ /* 0x002fc400078e0208 */
[----:B0-----:R-:W-:-:S04]  /*0070*/  IMAD R3, R6, R9, R17 ;  /* 0x0000000906037224 */ /* 0x001fc800078e0211 */
[----:B------:R-:W-:-:S04]  /*0080*/  IMAD R3, R0, 0x40, R3 ;  /* 0x0000004000037824 */ /* 0x000fc800078e0203 */
[----:B------:R-:W-:Y:S02]  /*0090*/  IMAD R7, R9, 0x20, R3 ;  /* 0x0000002009077824 */ /* 0x000fe400078e0203 */
[----:B---3--:R-:W-:-:S04]  /*00a0*/  IMAD.WIDE R2, R3, 0x4, R4 ;  /* 0x0000000403027825 */ /* 0x008fc800078e0204 */
[----:B------:R-:W-:Y:S01]  /*00b0*/  IMAD.WIDE R4, R7, 0x4, R4 ;  /* 0x0000000407047825 */ /* 0x000fe200078e0204 */
[----:B--2---:R-:W2:Y:S04]  /*00c0*/  LDG.E R9, desc[UR6][R2.64] ;  /* 0x0000000602097981 */ /* 0x004ea8000c1e1900 */
[----:B------:R-:W3:Y:S04]  /*00d0*/  LDG.E R11, desc[UR6][R2.64+0x80] ;  /* 0x00008006020b7981 */ /* 0x000ee8000c1e1900 */
[----:B------:R-:W4:Y:S04]  /*00e0*/  LDG.E R13, desc[UR6][R4.64] ;  /* 0x00000006040d7981 */ /* 0x000f28000c1e1900 */
[----:B------:R-:W5:Y:S01]  /*00f0*/  LDG.E R15, desc[UR6][R4.64+0x80] ;  /* 0x00008006040f7981 */ /* 0x000f62000c1e1900 */
[----:B------:R-:W0:Y:S01]  /*0100*/  S2UR UR5, SR_CgaCtaId ;  /* 0x00000000000579c3 */ /* 0x000e220000008800 */
[----:B------:R-:W-:-:S02]  /*0110*/  UMOV UR4, 0x400 ;  /* 0x0000040000047882 */ /* 0x000fc40000000000 */
[----:B0-----:R-:W-:-:S06]  /*0120*/  ULEA UR4, UR5, UR4, 0x18 ;  /* 0x0000000405047291 */ /* 0x001fcc000f8ec0ff */
[----:B------:R-:W-:Y:S02]  /*0130*/  LEA R6, R6, UR4, 0x8 ;  /* 0x0000000406067c11 */ /* 0x000fe4000f8e40ff */
[----:B------:R-:W-:-:S03]  /*0140*/  LEA R7, R17, UR4, 0x2 ;  /* 0x0000000411077c11 */ /* 0x000fc6000f8e10ff */
[----:B------:R-:W-:-:S05]  /*0150*/  IMAD R0, R17, 0x4, R6 ;  /* 0x0000000411007824 */ /* 0x000fca00078e0206 */
[----:B--2---:R-:W-:Y:S04]  /*0160*/  STS [R0], R9 ;  /* 0x0000000900007388 */ /* 0x004fe80000000800 */
[----:B---3--:R-:W-:Y:S04]  /*0170*/  STS [R0+0x80], R11 ;  /* 0x0000800b00007388 */ /* 0x008fe80000000800 */
[----:B----4-:R-:W-:Y:S04]  /*0180*/  STS [R0+0x2000], R13 ;  /* 0x0020000d00007388 */ /* 0x010fe80000000800 */
[----:B-----5:R-:W-:Y:S01]  /*0190*/  STS [R0+0x2080], R15 ;  /* 0x0020800f00007388 */ /* 0x020fe20000000800 */
[----:B------:R-:W-:Y:S08]  /*01a0*/  BAR.SYNC.DEFER_BLOCKING 0x0 ;  /* 0x0000000000007b1d */ /* 0x000ff00000010000 */
[----:B------:R-:W-:Y:S06]  /*01b0*/  BAR.SYNC.DEFER_BLOCKING 0x0 ;  /* 0x0000000000007b1d */ /* 0x000fec0000010000 */
[----:B------:R-:W-:Y:S04]  /*01c0*/  LDS R8, [R0] ;  /* 0x0000000000087984 */ /* 0x000fe80000000800 */
[----:B------:R-:W-:Y:S04]  /*01d0*/  LDS R17, [R6] ;  /* 0x0000000006117984 */ /* 0x000fe80000000800 */
[----:B------:R-:W0:Y:S02]  /*01e0*/  LDS R10, [R7] ;  /* 0x00000000070a7984 */ /* 0x000e240000000800 */
[----:B0-----:R-:W-:-:S02]  /*01f0*/  VIADDMNMX R17, R10, R17, R8, PT ;  /* 0x000000110a117246 */ /* 0x001fc40003800108 */
[----:B------:R-:W-:Y:S04]  /*0200*/  LDS R8, [R0+0x80] ;  /* 0x0000800000087984 */ /* 0x000fe80000000800 */
[----:B------:R-:W-:Y:S04]  /*0210*/  STS [R0], R17 ;  /* 0x0000001100007388 */ /* 0x000fe80000000800 */
[----:B------:R-:W-:Y:S04]  /*0220*/  LDS R9, [R6] ;  /* 0x0000000006097984 */ /* 0x000fe80000000800 */
[----:B------:R-:W0:Y:S02]  /*0230*/  LDS R10, [R7+0x80] ;  /* 0x00008000070a7984 */ /* 0x000e240000000800 */
[----:B0-----:R-:W-:-:S02]  /*0240*/  VIADDMNMX R9, R10, R9, R8, PT ;  /* 0x000000090a097246 */ /* 0x001fc40003800108 */
[----:B------:R-:W-:Y:S04]  /*0250*/  LDS R8, [R0+0x2000] ;  /* 0x0020000000087984 */ /* 0x000fe80000000800 */
[----:B------:R-:W-:Y:S04]  /*0260*/  STS [R0+0x80], R9 ;  /* 0x0000800900007388 */ /* 0x000fe80000000800 */
[----:B------:R-:W-:Y:S04]  /*0270*/  LDS R11, [R6+0x2000] ;  /* 0x00200000060b7984 */ /* 0x000fe80000000800 */
[----:B------:R-:W0:Y:S02]  /*0280*/  LDS R10, [R7] ;  /* 0x00000000070a7984 */ /* 0x000e240000000800 */
[----:B0-----:R-:W-:-:S02]  /*0290*/  VIADDMNMX R11, R10, R11, R8, PT ;  /* 0x0000000b0a0b7246 */ /* 0x001fc40003800108 */
[----:B------:R-:W-:Y:S04]  /*02a0*/  LDS R8, [R0+0x2080] ;  /* 0x0020800000087984 */ /* 0x000fe80000000800 */
[----:B------:R-:W-:Y:S04]  /*02b0*/  STS [R0+0x2000], R11 ;  /* 0x0020000b00007388 */ /* 0x000fe80000000800 */
[----:B------:R-:W-:Y:S04]  /*02c0*/  LDS R13, [R6+0x2000] ;  /* 0x00200000060d7984 */ /* 0x000fe80000000800 */
        /* <DEDUP_REMOVED lines=10> */
[----:B------:R-:W-:Y:S04]  /*0370*/  LDS R11, [R6+0x4] ;  /* 0x00000400060b7984 */ /* 0x000fe80000000800 */
        /* <DEDUP_REMOVED lines=1302> */
[----:B------:R-:W0:Y:S04]  /*54e0*/  LDS R10, [R7+0x3f80] ;  /* 0x003f8000070a7984 */ /* 0x000e280000000800 */
[----:B------:R-:W-:Y:S01]  /*54f0*/  STG.E desc[UR6][R2.64], R13 ;  /* 0x0000000d02007986 */ /* 0x000fe2000c101906 */
[----:B0-----:R-:W-:-:S03]  /*5500*/  VIADDMNMX R9, R10, R9, R8, PT ;  /* 0x000000090a097246 */ /* 0x001fc60003800108 */
[----:B------:R-:W-:Y:S04]  /*5510*/  LDS R8, [R0+0x2000] ;  /* 0x0020000000087984 */ /* 0x000fe80000000800 */
[----:B------:R-:W-:Y:S04]  /*5520*/  STS [R0+0x80], R9 ;  /* 0x0000800900007388 */ /* 0x000fe80000000800 */
        /* <DEDUP_REMOVED lines=9> */
[----:B0-----:R-:W-:-:S05]  /*55c0*/  VIADDMNMX R15, R10, R15, R8, PT ;  /* 0x0000000f0a0f7246 */ /* 0x001fca0003800108 */
[----:B------:R-:W-:Y:S04]  /*55d0*/  STG.E desc[UR6][R4.64+0x80], R15 ;  /* 0x0000800f04007986 */ /* 0x000fe8000c101906 */
[----:B------:R-:W-:Y:S01]  /*55e0*/  STS [R0+0x2080], R15 ;  /* 0x0020800f00007388 */ /* 0x000fe20000000800 */
[----:B------:R-:W-:Y:S05]  /*55f0*/  EXIT ;  /* 0x000000000000794d */ /* 0x000fea0003800000 */
.L_x_2:
        /* <DEDUP_REMOVED lines=16> */
.L_x_5:


//--------------------- .nv.shared._Z4FWP3Piii    --------------------------
	.section	.nv.shared._Z4FWP3Piii,"aw",@nobits
	.sectionflags	@""
	.align	4
.nv.shared._Z4FWP3Piii:
	.zero		50176


//--------------------- .nv.shared.reserved.0     --------------------------
	.section	.nv.shared.reserved.0,"aw",@nobits
	.weak		__nv_reservedSMEM_offset_0_alias
	.size		__nv_reservedSMEM_offset_0_alias, 0, 64
	.other		__nv_reservedSMEM_offset_0_alias,@"STO_CUDA_RESERVED_SHARED STV_DEFAULT"
__nv_reservedSMEM_offset_0_alias:
	.zero		0
	.zero		64


//--------------------- .nv.shared._Z4FWP2Piii    --------------------------
	.section	.nv.shared._Z4FWP2Piii,"aw",@nobits
	.sectionflags	@""
	.align	4
.nv.shared._Z4FWP2Piii:
	.zero		50176


//--------------------- .nv.shared._Z4FWP1Piii    --------------------------
	.section	.nv.shared._Z4FWP1Piii,"aw",@nobits
	.sectionflags	@""
	.align	4
.nv.shared._Z4FWP1Piii:
	.zero		17408


//--------------------- .nv.constant0._Z4FWP3Piii --------------------------
	.section	.nv.constant0._Z4FWP3Piii,"a",@progbits
	.sectionflags	@""
	.align	4
.nv.constant0._Z4FWP3Piii:
	.zero		912


//--------------------- .nv.constant0._Z4FWP2Piii --------------------------
	.section	.nv.constant0._Z4FWP2Piii,"a",@progbits
	.sectionflags	@""
	.align	4
.nv.constant0._Z4FWP2Piii:
	.zero		912


//--------------------- .nv.constant0._Z4FWP1Piii --------------------------
	.section	.nv.constant0._Z4FWP1Piii,"a",@progbits
	.sectionflags	@""
	.align	4
.nv.constant0._Z4FWP1Piii:
	.zero		912


//--------------------- SYMBOLS --------------------------

	.type		.nv.reservedSmem.offset0,@object
	.size		.nv.reservedSmem.offset0,0x4
	.type		.nv.reservedSmem.cap,@object
	.size		.nv.reservedSmem.cap,0x4
